def matmul_kernel(
    a_ptr,
    b_ptr,
    c_ptr,
    M,
    N,
    K,
    stride_am,
    stride_ak,
    stride_bk,
    stride_bn,
    stride_cm,
    stride_cn,
    BLOCK_M: tl.constexpr,
    BLOCK_N: tl.constexpr,
    BLOCK_K: tl.constexpr,
    GROUP_M: tl.constexpr,
):
    pid = tl.program_id(axis=0)
    num_pid_m = tl.cdiv(M, BLOCK_M)
    num_pid_n = tl.cdiv(N, BLOCK_N)
    num_pid_in_group = GROUP_M * num_pid_n
    group_id = pid // num_pid_in_group
    first_pid_m = group_id * GROUP_M
    group_size_m = min(num_pid_m - first_pid_m, GROUP_M)
    pid_m = first_pid_m + ((pid % num_pid_in_group) % group_size_m)
    pid_n = (pid % num_pid_in_group) // group_size_m

    offs_am = (pid_m * BLOCK_M + tl.arange(0, BLOCK_M)) % M
    offs_bn = (pid_n * BLOCK_N + tl.arange(0, BLOCK_N)) % N
    offs_k = tl.arange(0, BLOCK_K)
    a_ptrs = a_ptr + offs_am[:, None] * stride_am + offs_k[None, :] * stride_ak
    b_ptrs = b_ptr + offs_k[:, None] * stride_bk + offs_bn[None, :] * stride_bn

    acc = tl.zeros((BLOCK_M, BLOCK_N), dtype=tl.float32)
    for kk in range(0, tl.cdiv(K, BLOCK_K)):
        a = tl.load(a_ptrs, mask=offs_k[None, :] < K - kk * BLOCK_K, other=0.0)
        b = tl.load(b_ptrs, mask=offs_k[:, None] < K - kk * BLOCK_K, other=0.0)
        acc = tl.dot(a, b, acc)
        a_ptrs += BLOCK_K * stride_ak
        b_ptrs += BLOCK_K * stride_bk

    c = acc.to(c_ptr.dtype.element_ty)
    offs_cm = pid_m * BLOCK_M + tl.arange(0, BLOCK_M)
    offs_cn = pid_n * BLOCK_N + tl.arange(0, BLOCK_N)
    c_ptrs = c_ptr + offs_cm[:, None] * stride_cm + offs_cn[None, :] * stride_cn
    mask = (offs_cm[:, None] < M) & (offs_cn[None, :] < N)
    tl.store(c_ptrs, c, mask=mask)

# config = {"BLOCK_K": 64, "BLOCK_M": 64, "BLOCK_N": 256, "GROUP_M": 8, "arch": "sm_100", "dtype": "fp8e5m2", "num_ctas": 1, "num_stages": 3, "num_warps": 16}
# arch = sm_100


// ===== COMPILED SASS (sm_100a) =====

	.target	sm_100a

	.elftype	@"ET_EXEC"


//--------------------- .note.nv.tkinfo           --------------------------
	.section	.note.nv.tkinfo,"",@"SHT_NOTE"
	.sectionflags	@"SHF_NOTE_NV_TKINFO"
	.tkinfo
        /*0018*/ 	.word	0x00000081
        /*0030*/ 	.string	""
        /*0030*/ 	.string	"ptxas-blackwell"
        /*0030*/ 	.string	"Cuda compilation tools, release 12.9, V12.9.86"
        /*0030*/ 	.string	"Build cuda_12.9.r12.9/compiler.36037853_0"
        /*0030*/ 	.string	"-v  -suppress-debug-info  -lineinfo  -arch sm_100a "



//--------------------- .note.nv.cuver            --------------------------
	.section	.note.nv.cuver,"",@"SHT_NOTE"
	.sectionflags	@"SHF_NOTE_NV_CUVER"
        /*0018*/ 	.short	0x0001
        /*001a*/ 	.short	0x0064
        /*001c*/ 	.short	0x0001
        /*001e*/ 	.short	0x0000
        /*0020*/ 	.short	0x0001
        /*0022*/ 	.short	0x0000


//--------------------- .nv.info                  --------------------------
	.section	.nv.info,"",@"SHT_CUDA_INFO"
	.align	4


	//----- nvinfo : EIATTR_REGCOUNT
	.align		4
        /*0000*/ 	.byte	0x04, 0x2f
        /*0002*/ 	.short	(.L_1 - .L_0)
	.align		4
.L_0:
        /*0004*/ 	.word	index@(matmul_kernel)
        /*0008*/ 	.word	0x00000040


	//----- nvinfo : EIATTR_FRAME_SIZE
	.align		4
.L_1:
        /*000c*/ 	.byte	0x04, 0x11
        /*000e*/ 	.short	(.L_3 - .L_2)
	.align		4
.L_2:
        /*0010*/ 	.word	index@(matmul_kernel)
        /*0014*/ 	.word	0x00000340


	//----- nvinfo : EIATTR_MIN_STACK_SIZE
	.align		4
.L_3:
        /*0018*/ 	.byte	0x04, 0x12
        /*001a*/ 	.short	(.L_5 - .L_4)
	.align		4
.L_4:
        /*001c*/ 	.word	index@(matmul_kernel)
        /*0020*/ 	.word	0x00000340
.L_5:


//--------------------- .nv.info.matmul_kernel    --------------------------
	.section	.nv.info.matmul_kernel,"",@"SHT_CUDA_INFO"
	.sectionflags	@""
	.align	4


	//----- nvinfo : EIATTR_CUDA_API_VERSION
	.align		4
        /*0000*/ 	.byte	0x04, 0x37
        /*0002*/ 	.short	(.L_7 - .L_6)
.L_6:
        /*0004*/ 	.word	0x00000081


	//----- nvinfo : EIATTR_KPARAM_INFO
	.align		4
.L_7:
        /*0008*/ 	.byte	0x04, 0x17
        /*000a*/ 	.short	(.L_9 - .L_8)
.L_8:
        /*000c*/ 	.word	0x00000000
        /*0010*/ 	.short	0x000d
        /*0012*/ 	.short	0x0048
        /*0014*/ 	.byte	0x00, 0xf4, 0x21, 0x00


	//----- nvinfo : EIATTR_KPARAM_INFO
	.align		4
.L_9:
        /*0018*/ 	.byte	0x04, 0x17
        /*001a*/ 	.short	(.L_11 - .L_10)
.L_10:
        /*001c*/ 	.word	0x00000000
        /*0020*/ 	.short	0x000c
        /*0022*/ 	.short	0x0040
        /*0024*/ 	.byte	0x00, 0xf4, 0x21, 0x00


	//----- nvinfo : EIATTR_KPARAM_INFO
	.align		4
.L_11:
        /*0028*/ 	.byte	0x04, 0x17
        /*002a*/ 	.short	(.L_13 - .L_12)
.L_12:
        /*002c*/ 	.word	0x00000000
        /*0030*/ 	.short	0x000b
        /*0032*/ 	.short	0x0038
        /*0034*/ 	.byte	0x00, 0xf0, 0x11, 0x00


	//----- nvinfo : EIATTR_KPARAM_INFO
	.align		4
.L_13:
        /*0038*/ 	.byte	0x04, 0x17
        /*003a*/ 	.short	(.L_15 - .L_14)
.L_14:
        /*003c*/ 	.word	0x00000000
        /*0040*/ 	.short	0x000a
        /*0042*/ 	.short	0x0034
        /*0044*/ 	.byte	0x00, 0xf0, 0x11, 0x00


	//----- nvinfo : EIATTR_KPARAM_INFO
	.align		4
.L_15:
        /*0048*/ 	.byte	0x04, 0x17
        /*004a*/ 	.short	(.L_17 - .L_16)
.L_16:
        /*004c*/ 	.word	0x00000000
        /*0050*/ 	.short	0x0009
        /*0052*/ 	.short	0x0030
        /*0054*/ 	.byte	0x00, 0xf0, 0x11, 0x00


	//----- nvinfo : EIATTR_KPARAM_INFO
	.align		4
.L_17:
        /*0058*/ 	.byte	0x04, 0x17
        /*005a*/ 	.short	(.L_19 - .L_18)
.L_18:
        /*005c*/ 	.word	0x00000000
        /*0060*/ 	.short	0x0008
        /*0062*/ 	.short	0x002c
        /*0064*/ 	.byte	0x00, 0xf0, 0x11, 0x00


	//----- nvinfo : EIATTR_KPARAM_INFO
	.align		4
.L_19:
        /*0068*/ 	.byte	0x04, 0x17
        /*006a*/ 	.short	(.L_21 - .L_20)
.L_20:
        /*006c*/ 	.word	0x00000000
        /*0070*/ 	.short	0x0007
        /*0072*/ 	.short	0x0028
        /*0074*/ 	.byte	0x00, 0xf0, 0x11, 0x00


	//----- nvinfo : EIATTR_KPARAM_INFO
	.align		4
.L_21:
        /*0078*/ 	.byte	0x04, 0x17
        /*007a*/ 	.short	(.L_23 - .L_22)
.L_22:
        /*007c*/ 	.word	0x00000000
        /*0080*/ 	.short	0x0006
        /*0082*/ 	.short	0x0024
        /*0084*/ 	.byte	0x00, 0xf0, 0x11, 0x00


	//----- nvinfo : EIATTR_KPARAM_INFO
	.align		4
.L_23:
        /*0088*/ 	.byte	0x04, 0x17
        /*008a*/ 	.short	(.L_25 - .L_24)
.L_24:
        /*008c*/ 	.word	0x00000000
        /*0090*/ 	.short	0x0005
        /*0092*/ 	.short	0x0020
        /*0094*/ 	.byte	0x00, 0xf0, 0x11, 0x00


	//----- nvinfo : EIATTR_KPARAM_INFO
	.align		4
.L_25:
        /*0098*/ 	.byte	0x04, 0x17
        /*009a*/ 	.short	(.L_27 - .L_26)
.L_26:
        /*009c*/ 	.word	0x00000000
        /*00a0*/ 	.short	0x0004
        /*00a2*/ 	.short	0x001c
        /*00a4*/ 	.byte	0x00, 0xf0, 0x11, 0x00


	//----- nvinfo : EIATTR_KPARAM_INFO
	.align		4
.L_27:
        /*00a8*/ 	.byte	0x04, 0x17
        /*00aa*/ 	.short	(.L_29 - .L_28)
.L_28:
        /*00ac*/ 	.word	0x00000000
        /*00b0*/ 	.short	0x0003
        /*00b2*/ 	.short	0x0018
        /*00b4*/ 	.byte	0x00, 0xf0, 0x11, 0x00


	//----- nvinfo : EIATTR_KPARAM_INFO
	.align		4
.L_29:
        /*00b8*/ 	.byte	0x04, 0x17
        /*00ba*/ 	.short	(.L_31 - .L_30)
.L_30:
        /*00bc*/ 	.word	0x00000000
        /*00c0*/ 	.short	0x0002
        /*00c2*/ 	.short	0x0010
        /*00c4*/ 	.byte	0x00, 0xf4, 0x21, 0x00


	//----- nvinfo : EIATTR_KPARAM_INFO
	.align		4
.L_31:
        /*00c8*/ 	.byte	0x04, 0x17
        /*00ca*/ 	.short	(.L_33 - .L_32)
.L_32:
        /*00cc*/ 	.word	0x00000000
        /*00d0*/ 	.short	0x0001
        /*00d2*/ 	.short	0x0008
        /*00d4*/ 	.byte	0x00, 0xf4, 0x21, 0x00


	//----- nvinfo : EIATTR_KPARAM_INFO
	.align		4
.L_33:
        /*00d8*/ 	.byte	0x04, 0x17
        /*00da*/ 	.short	(.L_35 - .L_34)
.L_34:
        /*00dc*/ 	.word	0x00000000
        /*00e0*/ 	.short	0x0000
        /*00e2*/ 	.short	0x0000
        /*00e4*/ 	.byte	0x00, 0xf4, 0x21, 0x00


	//----- nvinfo : EIATTR_SPARSE_MMA_MASK
	.align		4
.L_35:
        /*00e8*/ 	.byte	0x03, 0x50
        /*00ea*/ 	.short	0x0000


	//----- nvinfo : EIATTR_MAXREG_COUNT
	.align		4
        /*00ec*/ 	.byte	0x03, 0x1b
        /*00ee*/ 	.short	0x0080


	//----- nvinfo : EIATTR_NUM_BARRIERS
	.align		4
        /*00f0*/ 	.byte	0x02, 0x4c
        /*00f2*/ 	.byte	0x01
	.zero		1


	//----- nvinfo : EIATTR_ANNOTATIONS
	.align		4
        /*00f4*/ 	.byte	0x04, 0x55
        /*00f6*/ 	.short	(.L_37 - .L_36)


	//   ....[0]....
.L_36:
        /*00f8*/ 	.word	0x00000001
        /*00fc*/ 	.byte	0x00, 0x06, 0x00, 0x00, 0x01, 0x00, 0x00, 0x00, 0x40, 0x06, 0x00, 0x00, 0x01, 0x00, 0x00, 0x00
        /* <DEDUP_REMOVED lines=286> */
        /*12ec*/ 	.byte	0x50, 0x83, 0x00, 0x00, 0x01, 0x00, 0x00, 0x00, 0xa0, 0x83, 0x00, 0x00


	//----- nvinfo : EIATTR_VRC_CTA_INIT_COUNT
	.align		4
.L_37:
        /*12f8*/ 	.byte	0x02, 0x4a
	.zero		1
	.zero		1


	//----- nvinfo : EIATTR_EXIT_INSTR_OFFSETS
	.align		4
        /*12fc*/ 	.byte	0x04, 0x1c
        /*12fe*/ 	.short	(.L_39 - .L_38)


	//   ....[0]....
.L_38:
        /*1300*/ 	.word	0x00008710


	//   ....[1]....
        /*1304*/ 	.word	0x00008730


	//----- nvinfo : EIATTR_REQNTID
	.align		4
.L_39:
        /*1308*/ 	.byte	0x04, 0x10
        /*130a*/ 	.short	(.L_41 - .L_40)
.L_40:
        /*130c*/ 	.word	0x00000200
        /*1310*/ 	.word	0x00000001
        /*1314*/ 	.word	0x00000001


	//----- nvinfo : EIATTR_CBANK_PARAM_SIZE
	.align		4
.L_41:
        /*1318*/ 	.byte	0x03, 0x19
        /*131a*/ 	.short	0x0050


	//----- nvinfo : EIATTR_PARAM_CBANK
	.align		4
        /*131c*/ 	.byte	0x04, 0x0a
        /*131e*/ 	.short	(.L_43 - .L_42)
	.align		4
.L_42:
        /*1320*/ 	.word	index@(.nv.constant0.matmul_kernel)
        /*1324*/ 	.short	0x0380
        /*1326*/ 	.short	0x0050


	//----- nvinfo : EIATTR_SW_WAR
	.align		4
.L_43:
        /*1328*/ 	.byte	0x04, 0x36
        /*132a*/ 	.short	(.L_45 - .L_44)
.L_44:
        /*132c*/ 	.word	0x00000008
.L_45:


//--------------------- .nv.compat                --------------------------
	.section	.nv.compat,"",@"SHT_CUDA_COMPAT_INFO"
	.align	4
        /*0000*/ 	.byte	0x02, 0x02, 0x02, 0x00, 0x02, 0x05, 0x05, 0x00, 0x02, 0x03, 0x00, 0x00, 0x02, 0x06, 0x01, 0x00


//--------------------- .nv.callgraph             --------------------------
	.section	.nv.callgraph,"",@"SHT_CUDA_CALLGRAPH"
	.align	4
	.sectionentsize	8
	.align		4
        /*0000*/ 	.word	0x00000000
	.align		4
        /*0004*/ 	.word	0xffffffff
	.align		4
        /*0008*/ 	.word	0x00000000
	.align		4
        /*000c*/ 	.word	0xfffffffe
	.align		4
        /*0010*/ 	.word	0x00000000
	.align		4
        /*0014*/ 	.word	0xfffffffd
	.align		4
        /*0018*/ 	.word	0x00000000
	.align		4
        /*001c*/ 	.word	0xfffffffc


//--------------------- .text.matmul_kernel       --------------------------
	.section	.text.matmul_kernel,"ax",@progbits
	.align	128
        .global         matmul_kernel
        .type           matmul_kernel,@function
        .size           matmul_kernel,(.L_x_4 - matmul_kernel)
        .other          matmul_kernel,@"STO_CUDA_ENTRY STV_DEFAULT"
matmul_kernel:
.text.matmul_kernel:
[----:B------:R-:W0:Y:S08]  /*0000*/  LDC R1, c[0x0][0x37c] ;  /* 0x0000df00ff017b82 */ /* 0x000e300000000800 */
[----:B------:R-:W1:Y:S01]  /*0010*/  LDC.64 R8, c[0x0][0x398] ;  /* 0x0000e600ff087b82 */ /* 0x000e620000000a00 */
[----:B------:R-:W2:Y:S01]  /*0020*/  S2R R5, SR_CTAID.X ;  /* 0x0000000000057919 */ /* 0x000ea20000002500 */
[----:B0-----:R-:W-:Y:S01]  /*0030*/  VIADD R1, R1, 0xfffffcc0 ;  /* 0xfffffcc001017836 */ /* 0x001fe20000000000 */
[----:B------:R-:W0:Y:S01]  /*0040*/  LDCU UR4, c[0x0][0x3a0] ;  /* 0x00007400ff0477ac */ /* 0x000e220008000800 */
[----:B------:R-:W3:Y:S01]  /*0050*/  S2R R44, SR_TID.X ;  /* 0x00000000002c7919 */ /* 0x000ee20000002100 */
[----:B------:R-:W-:-:S03]  /*0060*/  UMOV UR5, 0x400 ;  /* 0x0000040000057882 */ /* 0x000fc60000000000 */
[----:B------:R-:W4:Y:S01]  /*0070*/  S2UR UR6, SR_CgaCtaId ;  /* 0x00000000000679c3 */ /* 0x000f220000008800 */
[----:B------:R-:W2:Y:S01]  /*0080*/  LDCU.64 UR10, c[0x0][0x358] ;  /* 0x00006b00ff0a77ac */ /* 0x000ea20008000a00 */
[----:B------:R-:W2:Y:S01]  /*0090*/  LDCU UR9, c[0x0][0x3a0] ;  /* 0x00007400ff0977ac */ /* 0x000ea20008000800 */
[----:B0-----:R-:W-:Y:S01]  /*00a0*/  UIADD3 UR4, UPT, UPT, UR4, 0x3f, URZ ;  /* 0x0000003f04047890 */ /* 0x001fe2000fffe0ff */
[----:B-1----:R-:W-:-:S03]  /*00b0*/  VIADD R0, R9, 0xff ;  /* 0x000000ff09007836 */ /* 0x002fc60000000000 */
[----:B------:R-:W-:Y:S02]  /*00c0*/  UISETP.GT.AND UP0, UPT, UR4, 0x3f, UPT ;  /* 0x0000003f0400788c */ /* 0x000fe4000bf04270 */
[----:B------:R-:W-:Y:S01]  /*00d0*/  SHF.R.S32.HI R3, RZ, 0x1f, R0 ;  /* 0x0000001fff037819 */ /* 0x000fe20000011400 */
[----:B----4-:R-:W-:-:S03]  /*00e0*/  ULEA UR5, UR6, UR5, 0x18 ;  /* 0x0000000506057291 */ /* 0x010fc6000f8ec0ff */
[----:B------:R-:W-:Y:S02]  /*00f0*/  LEA.HI R3, R3, R0, RZ, 0x8 ;  /* 0x0000000003037211 */ /* 0x000fe400078f40ff */
[----:B--2---:R-:W-:Y:S02]  /*0100*/  IABS R10, R5 ;  /* 0x00000005000a7213 */ /* 0x004fe40000000000 */
[----:B------:R-:W-:Y:S02]  /*0110*/  SHF.R.S32.HI R3, RZ, 0x8, R3 ;  /* 0x00000008ff037819 */ /* 0x000fe40000011403 */
[----:B---3--:R-:W-:Y:S02]  /*0120*/  SHF.R.U32.HI R48, RZ, 0x6, R44 ;  /* 0x00000006ff307819 */ /* 0x008fe4000001162c */
[----:B------:R-:W-:Y:S01]  /*0130*/  LEA.HI R57, R44, 0x8, RZ, 0x1a ;  /* 0x000000082c397811 */ /* 0x000fe200078fd0ff */
[----:B------:R-:W-:Y:S01]  /*0140*/  IMAD.SHL.U32 R4, R3, 0x8, RZ ;  /* 0x0000000803047824 */ /* 0x000fe200078e00ff */
[----:B------:R-:W-:-:S02]  /*0150*/  SGXT.U32 R48, R48, 0x3 ;  /* 0x000000033030781a */ /* 0x000fc40000000000 */
[C---:B------:R-:W-:Y:S02]  /*0160*/  LEA.HI R55, R44.reuse, 0x18, RZ, 0x1a ;  /* 0x000000182c377811 */ /* 0x040fe400078fd0ff */
[-C--:B------:R-:W-:Y:S02]  /*0170*/  IABS R7, R4.reuse ;  /* 0x0000000400077213 */ /* 0x080fe40000000000 */
[----:B------:R-:W-:Y:S02]  /*0180*/  IABS R12, R4 ;  /* 0x00000004000c7213 */ /* 0x000fe40000000000 */
[----:B------:R-:W0:Y:S01]  /*0190*/  I2F.RP R0, R7 ;  /* 0x0000000700007306 */ /* 0x000e220000209400 */
[C---:B------:R-:W-:Y:S02]  /*01a0*/  LEA.HI R54, R44.reuse, 0x28, RZ, 0x1a ;  /* 0x000000282c367811 */ /* 0x040fe400078fd0ff */
[C---:B------:R-:W-:Y:S02]  /*01b0*/  LEA.HI R53, R44.reuse, 0x38, RZ, 0x1a ;  /* 0x000000382c357811 */ /* 0x040fe400078fd0ff */
[----:B------:R-:W-:-:S02]  /*01c0*/  LOP3.LUT R52, R44, 0x3f, RZ, 0xc0, !PT ;  /* 0x0000003f2c347812 */ /* 0x000fc400078ec0ff */
[C---:B------:R-:W-:Y:S02]  /*01d0*/  LOP3.LUT R51, R48.reuse, 0x10, RZ, 0xfc, !PT ;  /* 0x0000001030337812 */ /* 0x040fe400078efcff */
[C---:B------:R-:W-:Y:S02]  /*01e0*/  LOP3.LUT R50, R48.reuse, 0x20, RZ, 0xfc, !PT ;  /* 0x0000002030327812 */ /* 0x040fe400078efcff */
[----:B------:R-:W-:Y:S01]  /*01f0*/  LOP3.LUT R49, R48, 0x30, RZ, 0xfc, !PT ;  /* 0x0000003030317812 */ /* 0x000fe200078efcff */
[----:B0-----:R-:W0:Y:S02]  /*0200*/  MUFU.RCP R0, R0 ;  /* 0x0000000000007308 */ /* 0x001e240000001000 */
[----:B0-----:R-:W-:Y:S02]  /*0210*/  VIADD R2, R0, 0xffffffe ;  /* 0x0ffffffe00027836 */ /* 0x001fe40000000000 */
[----:B------:R-:W-:-:S04]  /*0220*/  IMAD.MOV R0, RZ, RZ, -R12 ;  /* 0x000000ffff007224 */ /* 0x000fc800078e0a0c */
[----:B------:R0:W1:Y:S02]  /*0230*/  F2I.FTZ.U32.TRUNC.NTZ R3, R2 ;  /* 0x0000000200037305 */ /* 0x000064000021f000 */
[----:B0-----:R-:W-:Y:S02]  /*0240*/  IMAD.MOV.U32 R2, RZ, RZ, RZ ;  /* 0x000000ffff027224 */ /* 0x001fe400078e00ff */
[----:B-1----:R-:W-:-:S04]  /*0250*/  IMAD.MOV R6, RZ, RZ, -R3 ;  /* 0x000000ffff067224 */ /* 0x002fc800078e0a03 */
[----:B------:R-:W-:Y:S02]  /*0260*/  IMAD R11, R6, R7, RZ ;  /* 0x00000007060b7224 */ /* 0x000fe400078e02ff */
[----:B------:R-:W-:Y:S02]  /*0270*/  IMAD.MOV.U32 R6, RZ, RZ, R10 ;  /* 0x000000ffff067224 */ /* 0x000fe400078e000a */
[----:B------:R-:W-:-:S06]  /*0280*/  IMAD.HI.U32 R3, R3, R11, R2 ;  /* 0x0000000b03037227 */ /* 0x000fcc00078e0002 */
[----:B------:R-:W-:-:S04]  /*0290*/  IMAD.HI.U32 R3, R3, R6, RZ ;  /* 0x0000000603037227 */ /* 0x000fc800078e00ff */
[----:B------:R-:W-:-:S05]  /*02a0*/  IMAD R0, R3, R0, R6 ;  /* 0x0000000003007224 */ /* 0x000fca00078e0206 */
[----:B------:R-:W-:-:S13]  /*02b0*/  ISETP.GT.U32.AND P1, PT, R7, R0, PT ;  /* 0x000000000700720c */ /* 0x000fda0003f24070 */
[----:B------:R-:W-:Y:S02]  /*02c0*/  @!P1 IMAD.IADD R0, R0, 0x1, -R7 ;  /* 0x0000000100009824 */ /* 0x000fe400078e0a07 */
[----:B------:R-:W-:Y:S01]  /*02d0*/  @!P1 VIADD R3, R3, 0x1 ;  /* 0x0000000103039836 */ /* 0x000fe20000000000 */
[----:B------:R-:W-:Y:S02]  /*02e0*/  ISETP.NE.AND P1, PT, R4, RZ, PT ;  /* 0x000000ff0400720c */ /* 0x000fe40003f25270 */
[----:B------:R-:W-:Y:S02]  /*02f0*/  ISETP.GE.U32.AND P0, PT, R0, R7, PT ;  /* 0x000000070000720c */ /* 0x000fe40003f06070 */
[----:B------:R-:W-:-:S04]  /*0300*/  LOP3.LUT R0, R5, R4, RZ, 0x3c, !PT ;  /* 0x0000000405007212 */ /* 0x000fc800078e3cff */
[----:B------:R-:W-:Y:S01]  /*0310*/  ISETP.GE.AND P2, PT, R0, RZ, PT ;  /* 0x000000ff0000720c */ /* 0x000fe20003f46270 */
[----:B------:R-:W-:-:S06]  /*0320*/  VIADD R0, R8, 0x3f ;  /* 0x0000003f08007836 */ /* 0x000fcc0000000000 */
[----:B------:R-:W-:-:S04]  /*0330*/  @P0 VIADD R3, R3, 0x1 ;  /* 0x0000000103030836 */ /* 0x000fc80000000000 */
[----:B------:R-:W-:Y:S01]  /*0340*/  IMAD.MOV.U32 R2, RZ, RZ, R3 ;  /* 0x000000ffff027224 */ /* 0x000fe200078e0003 */
[----:B------:R-:W-:-:S03]  /*0350*/  SHF.R.S32.HI R3, RZ, 0x1f, R0 ;  /* 0x0000001fff037819 */ /* 0x000fc60000011400 */
[----:B------:R-:W-:Y:S01]  /*0360*/  @!P2 IMAD.MOV R2, RZ, RZ, -R2 ;  /* 0x000000ffff02a224 */ /* 0x000fe200078e0a02 */
[----:B------:R-:W-:Y:S02]  /*0370*/  @!P1 LOP3.LUT R2, RZ, R4, RZ, 0x33, !PT ;  /* 0x00000004ff029212 */ /* 0x000fe400078e33ff */
[----:B------:R-:W-:-:S03]  /*0380*/  LEA.HI R3, R3, R0, RZ, 0x6 ;  /* 0x0000000003037211 */ /* 0x000fc600078f30ff */
[----:B------:R-:W-:Y:S02]  /*0390*/  IMAD.SHL.U32 R6, R2, 0x8, RZ ;  /* 0x0000000802067824 */ /* 0x000fe400078e00ff */
[----:B------:R-:W-:-:S03]  /*03a0*/  IMAD.MOV R2, RZ, RZ, -R2 ;  /* 0x000000ffff027224 */ /* 0x000fc600078e0a02 */
[----:B------:R-:W-:Y:S01]  /*03b0*/  LEA.HI.SX32 R3, R3, -R6, 0x1a ;  /* 0x8000000603037211 */ /* 0x000fe200078fd2ff */
[----:B------:R-:W-:-:S03]  /*03c0*/  IMAD R4, R4, R2, R5 ;  /* 0x0000000204047224 */ /* 0x000fc600078e0205 */
[----:B------:R-:W-:Y:S02]  /*03d0*/  VIMNMX R13, PT, PT, R3, 0x8, PT ;  /* 0x00000008030d7848 */ /* 0x000fe40003fe0100 */
[----:B------:R-:W-:Y:S02]  /*03e0*/  IABS R11, R4 ;  /* 0x00000004000b7213 */ /* 0x000fe40000000000 */
[----:B------:R-:W-:-:S04]  /*03f0*/  IABS R7, R13 ;  /* 0x0000000d00077213 */ /* 0x000fc80000000000 */
[----:B------:R-:W0:Y:S08]  /*0400*/  I2F.RP R0, R7 ;  /* 0x0000000700007306 */ /* 0x000e300000209400 */
[----:B0-----:R-:W0:Y:S02]  /*0410*/  MUFU.RCP R0, R0 ;  /* 0x0000000000007308 */ /* 0x001e240000001000 */
[----:B0-----:R-:W-:-:S06]  /*0420*/  VIADD R3, R0, 0xffffffe ;  /* 0x0ffffffe00037836 */ /* 0x001fcc0000000000 */
[----:B------:R-:W0:Y:S02]  /*0430*/  F2I.FTZ.U32.TRUNC.NTZ R3, R3 ;  /* 0x0000000300037305 */ /* 0x000e24000021f000 */
[----:B0-----:R-:W-:-:S04]  /*0440*/  IMAD.MOV R10, RZ, RZ, -R3 ;  /* 0x000000ffff0a7224 */ /* 0x001fc800078e0a03 */
[----:B------:R-:W-:Y:S01]  /*0450*/  IMAD.MOV.U32 R2, RZ, RZ, R10 ;  /* 0x000000ffff027224 */ /* 0x000fe200078e000a */
[----:B------:R-:W-:-:S03]  /*0460*/  IABS R10, R13 ;  /* 0x0000000d000a7213 */ /* 0x000fc60000000000 */
[----:B------:R-:W-:Y:S02]  /*0470*/  IMAD R5, R2, R7, RZ ;  /* 0x0000000702057224 */ /* 0x000fe400078e02ff */
[----:B------:R-:W-:Y:S02]  /*0480*/  IMAD.MOV.U32 R2, RZ, RZ, RZ ;  /* 0x000000ffff027224 */ /* 0x000fe400078e00ff */
[----:B------:R-:W-:Y:S02]  /*0490*/  IMAD.MOV R0, RZ, RZ, -R10 ;  /* 0x000000ffff007224 */ /* 0x000fe400078e0a0a */
        /* <DEDUP_REMOVED lines=9> */
[----:B------:R-:W-:-:S07]  /*0530*/  ISETP.GE.AND P2, PT, R0, RZ, PT ;  /* 0x000000ff0000720c */ /* 0x000fce0003f46270 */
[----:B------:R-:W-:-:S06]  /*0540*/  @P0 VIADD R2, R2, 0x1 ;  /* 0x0000000102020836 */ /* 0x000fcc0000000000 */
[----:B------:R-:W-:Y:S01]  /*0550*/  @!P2 IMAD.MOV R2, RZ, RZ, -R2 ;  /* 0x000000ffff02a224 */ /* 0x000fe200078e0a02 */
[----:B------:R-:W-:-:S05]  /*0560*/  @!P1 LOP3.LUT R2, RZ, R13, RZ, 0x33, !PT ;  /* 0x0000000dff029212 */ /* 0x000fca00078e33ff */
[----:B------:R-:W-:Y:S02]  /*0570*/  IMAD.MOV R0, RZ, RZ, -R2 ;  /* 0x000000ffff007224 */ /* 0x000fe400078e0a02 */
[----:B------:R-:W-:Y:S02]  /*0580*/  IMAD.SHL.U32 R5, R2, 0x100, RZ ;  /* 0x0000010002057824 */ /* 0x000fe400078e00ff */
[----:B------:R-:W-:Y:S02]  /*0590*/  IMAD R0, R13, R0, R4 ;  /* 0x000000000d007224 */ /* 0x000fe400078e0204 */
[C---:B------:R-:W-:Y:S01]  /*05a0*/  IMAD.IADD R59, R5.reuse, 0x1, R57 ;  /* 0x00000001053b7824 */ /* 0x040fe200078e0239 */
[C---:B------:R-:W-:Y:S01]  /*05b0*/  LOP3.LUT R58, R5.reuse, R48, RZ, 0xfc, !PT ;  /* 0x00000030053a7212 */ /* 0x040fe200078efcff */
[----:B------:R-:W-:Y:S01]  /*05c0*/  IMAD.IADD R3, R6, 0x1, R0 ;  /* 0x0000000106037824 */ /* 0x000fe200078e0200 */
[C-C-:B------:R-:W-:Y:S01]  /*05d0*/  LOP3.LUT R61, R5.reuse, 0x10, R48.reuse, 0xfe, !PT ;  /* 0x00000010053d7812 */ /* 0x140fe200078efe30 */
[C---:B------:R-:W-:Y:S01]  /*05e0*/  IMAD.IADD R0, R5.reuse, 0x1, R55 ;  /* 0x0000000105007824 */ /* 0x040fe200078e0237 */
[C---:B------:R-:W-:Y:S01]  /*05f0*/  LOP3.LUT R2, R5.reuse, 0x20, R48, 0xfe, !PT ;  /* 0x0000002005027812 */ /* 0x040fe200078efe30 */
[----:B------:R-:W-:Y:S01]  /*0600*/  STL [R1+0x1dc], R58 ;  /* 0x0001dc3a01007387 */ /* 0x000fe20000100800 */
[C---:B------:R-:W-:Y:S01]  /*0610*/  IMAD.IADD R4, R5.reuse, 0x1, R54 ;  /* 0x0000000105047824 */ /* 0x040fe200078e0236 */
[----:B------:R-:W-:Y:S01]  /*0620*/  LOP3.LUT R6, R5, 0x30, R48, 0xfe, !PT ;  /* 0x0000003005067812 */ /* 0x000fe200078efe30 */
[----:B------:R-:W-:Y:S01]  /*0630*/  IMAD R56, R3, 0x40, R52 ;  /* 0x0000004003387824 */ /* 0x000fe200078e0234 */
[----:B------:R-:W-:Y:S01]  /*0640*/  STL [R1+0x228], R59 ;  /* 0x0002283b01007387 */ /* 0x000fe20000100800 */
[----:B------:R-:W-:-:S02]  /*0650*/  LOP3.LUT R60, R58, 0x90, RZ, 0xfc, !PT ;  /* 0x000000903a3c7812 */ /* 0x000fc400078efcff */
[C---:B------:R-:W-:Y:S01]  /*0660*/  LOP3.LUT R10, R58.reuse, 0xb0, RZ, 0xfc, !PT ;  /* 0x000000b03a0a7812 */ /* 0x040fe200078efcff */
[----:B------:R0:W-:Y:S01]  /*0670*/  STL [R1+0x220], R0 ;  /* 0x0002200001007387 */ /* 0x0001e20000100800 */
[C---:B------:R-:W-:Y:S02]  /*0680*/  LOP3.LUT R7, R58.reuse, 0xc0, RZ, 0xfc, !PT ;  /* 0x000000c03a077812 */ /* 0x040fe400078efcff */
[----:B------:R-:W-:Y:S01]  /*0690*/  LOP3.LUT R38, R58, 0xe0, RZ, 0xfc, !PT ;  /* 0x000000e03a267812 */ /* 0x000fe200078efcff */
[----:B------:R-:W-:Y:S04]  /*06a0*/  STL [R1+0x224], R61 ;  /* 0x0002243d01007387 */ /* 0x000fe80000100800 */
[----:B------:R1:W-:Y:S01]  /*06b0*/  STL [R1+0x21c], R2 ;  /* 0x00021c0201007387 */ /* 0x0003e20000100800 */
[----:B0-----:R-:W-:-:S03]  /*06c0*/  LEA.HI R0, R44, R5, RZ, 0x1a ;  /* 0x000000052c007211 */ /* 0x001fc600078fd0ff */
[----:B------:R0:W-:Y:S02]  /*06d0*/  STL [R1+0x218], R4 ;  /* 0x0002180401007387 */ /* 0x0001e40000100800 */
[C---:B------:R-:W-:Y:S02]  /*06e0*/  VIADD R39, R0.reuse, 0x88 ;  /* 0x0000008800277836 */ /* 0x040fe40000000000 */
[----:B------:R2:W-:Y:S01]  /*06f0*/  STL [R1+0x214], R6 ;  /* 0x0002140601007387 */ /* 0x0005e20000100800 */
[C---:B------:R-:W-:Y:S02]  /*0700*/  VIADD R37, R0.reuse, 0xa8 ;  /* 0x000000a800257836 */ /* 0x040fe40000000000 */
[----:B-1----:R-:W-:Y:S02]  /*0710*/  IMAD.IADD R2, R5, 0x1, R53 ;  /* 0x0000000105027824 */ /* 0x002fe400078e0235 */
[C---:B------:R-:W-:Y:S02]  /*0720*/  VIADD R5, R0.reuse, 0x58 ;  /* 0x0000005800057836 */ /* 0x040fe40000000000 */
[C---:B0-----:R-:W-:Y:S01]  /*0730*/  VIADD R4, R0.reuse, 0x48 ;  /* 0x0000004800047836 */ /* 0x041fe20000000000 */
[----:B------:R0:W-:Y:S01]  /*0740*/  STL [R1+0x210], R2 ;  /* 0x0002100201007387 */ /* 0x0001e20000100800 */
[----:B------:R-:W-:-:S02]  /*0750*/  VIADD R11, R0, 0xb8 ;  /* 0x000000b8000b7836 */ /* 0x000fc40000000000 */
[C---:B--2---:R-:W-:Y:S01]  /*0760*/  VIADD R6, R0.reuse, 0xe8 ;  /* 0x000000e800067836 */ /* 0x044fe20000000000 */
[----:B------:R1:W-:Y:S01]  /*0770*/  STL [R1+0x20c], R4 ;  /* 0x00020c0401007387 */ /* 0x0003e20000100800 */
[----:B------:R-:W-:-:S03]  /*0780*/  VIADD R36, R0, 0xf8 ;  /* 0x000000f800247836 */ /* 0x000fc60000000000 */
[----:B------:R2:W-:Y:S01]  /*0790*/  STL [R1+0x208], R5 ;  /* 0x0002080501007387 */ /* 0x0005e20000100800 */
[C---:B0-----:R-:W-:Y:S02]  /*07a0*/  VIADD R2, R0.reuse, 0x68 ;  /* 0x0000006800027836 */ /* 0x041fe40000000000 */
[----:B-1----:R-:W-:-:S03]  /*07b0*/  VIADD R4, R0, 0x78 ;  /* 0x0000007800047836 */ /* 0x002fc60000000000 */
[----:B------:R0:W-:Y:S01]  /*07c0*/  STL [R1+0x204], R2 ;  /* 0x0002040201007387 */ /* 0x0001e20000100800 */
[----:B--2---:R-:W-:-:S03]  /*07d0*/  LOP3.LUT R5, R58, 0xd0, RZ, 0xfc, !PT ;  /* 0x000000d03a057812 */ /* 0x004fc600078efcff */
[----:B------:R1:W-:Y:S01]  /*07e0*/  STL [R1+0x200], R4 ;  /* 0x0002000401007387 */ /* 0x0003e20000100800 */
[C---:B0-----:R-:W-:Y:S02]  /*07f0*/  VIADD R2, R0.reuse, 0x98 ;  /* 0x0000009800027836 */ /* 0x041fe40000000000 */
[----:B-1----:R-:W-:-:S03]  /*0800*/  VIADD R4, R0, 0xc8 ;  /* 0x000000c800047836 */ /* 0x002fc60000000000 */
[----:B------:R0:W-:Y:S04]  /*0810*/  STL [R1+0x1f8], R2 ;  /* 0x0001f80201007387 */ /* 0x0001e80000100800 */
[----:B------:R-:W-:Y:S04]  /*0820*/  STL [R1+0x1fc], R39 ;  /* 0x0001fc2701007387 */ /* 0x000fe80000100800 */
[----:B------:R-:W-:Y:S01]  /*0830*/  STL [R1+0x1f4], R37 ;  /* 0x0001f42501007387 */ /* 0x000fe20000100800 */
[----:B0-----:R-:W-:Y:S01]  /*0840*/  VIADD R2, R0, 0xd8 ;  /* 0x000000d800027836 */ /* 0x001fe20000000000 */
[----:B------:R-:W-:-:S02]  /*0850*/  LOP3.LUT R0, R58, 0x50, RZ, 0xfc, !PT ;  /* 0x000000503a007812 */ /* 0x000fc400078efcff */
[----:B------:R-:W-:Y:S04]  /*0860*/  STL [R1+0x1f0], R11 ;  /* 0x0001f00b01007387 */ /* 0x000fe80000100800 */
[----:B------:R-:W-:Y:S04]  /*0870*/  STL [R1+0x1ec], R4 ;  /* 0x0001ec0401007387 */ /* 0x000fe80000100800 */
[----:B------:R0:W-:Y:S04]  /*0880*/  STL [R1+0x1e8], R2 ;  /* 0x0001e80201007387 */ /* 0x0001e80000100800 */
[----:B------:R-:W-:Y:S01]  /*0890*/  STL [R1+0x1e4], R6 ;  /* 0x0001e40601007387 */ /* 0x000fe20000100800 */
[----:B0-----:R-:W-:-:S05]  /*08a0*/  LOP3.LUT R2, R58, 0x40, RZ, 0xfc, !PT ;  /* 0x000000403a027812 */ /* 0x001fca00078efcff */
[----:B------:R0:W-:Y:S04]  /*08b0*/  STL [R1+0x264], R2 ;  /* 0x0002640201007387 */ /* 0x0001e80000100800 */
[----:B------:R-:W-:Y:S04]  /*08c0*/  STL [R1+0x1e0], R36 ;  /* 0x0001e02401007387 */ /* 0x000fe80000100800 */
[----:B------:R1:W-:Y:S01]  /*08d0*/  STL [R1+0x260], R0 ;  /* 0x0002600001007387 */ /* 0x0003e20000100800 */
[----:B0-----:R-:W-:-:S05]  /*08e0*/  LOP3.LUT R2, R58, 0x60, RZ, 0xfc, !PT ;  /* 0x000000603a027812 */ /* 0x001fca00078efcff */
[----:B------:R0:W-:Y:S01]  /*08f0*/  STL [R1+0x25c], R2 ;  /* 0x00025c0201007387 */ /* 0x0001e20000100800 */
[----:B-1----:R-:W-:-:S05]  /*0900*/  LOP3.LUT R0, R58, 0x70, RZ, 0xfc, !PT ;  /* 0x000000703a007812 */ /* 0x002fca00078efcff */
[----:B------:R1:W-:Y:S01]  /*0910*/  STL [R1+0x258], R0 ;  /* 0x0002580001007387 */ /* 0x0003e20000100800 */
[----:B0-----:R-:W-:-:S05]  /*0920*/  LOP3.LUT R2, R58, 0x80, RZ, 0xfc, !PT ;  /* 0x000000803a027812 */ /* 0x001fca00078efcff */
[----:B------:R0:W-:Y:S01]  /*0930*/  STL [R1+0x254], R2 ;  /* 0x0002540201007387 */ /* 0x0001e20000100800 */
[----:B-1----:R-:W-:-:S05]  /*0940*/  LOP3.LUT R0, R58, 0xa0, RZ, 0xfc, !PT ;  /* 0x000000a03a007812 */ /* 0x002fca00078efcff */
[----:B------:R1:W-:Y:S01]  /*0950*/  STL [R1+0x24c], R0 ;  /* 0x00024c0001007387 */ /* 0x0003e20000100800 */
[----:B0-----:R-:W-:-:S03]  /*0960*/  LOP3.LUT R2, R58, 0xf0, RZ, 0xfc, !PT ;  /* 0x000000f03a027812 */ /* 0x001fc600078efcff */
[----:B------:R1:W-:Y:S04]  /*0970*/  STL [R1+0x250], R60 ;  /* 0x0002503c01007387 */ /* 0x0003e80000100800 */
[----:B------:R1:W-:Y:S04]  /*0980*/  STL [R1+0x248], R10 ;  /* 0x0002480a01007387 */ /* 0x0003e80000100800 */
[----:B------:R1:W-:Y:S04]  /*0990*/  STL [R1+0x244], R7 ;  /* 0x0002440701007387 */ /* 0x0003e80000100800 */
[----:B------:R1:W-:Y:S04]  /*09a0*/  STL [R1+0x238], R38 ;  /* 0x0002382601007387 */ /* 0x0003e80000100800 */
[----:B------:R1:W-:Y:S04]  /*09b0*/  STL [R1+0x240], R5 ;  /* 0x0002400501007387 */ /* 0x0003e80000100800 */
[----:B------:R1:W-:Y:S04]  /*09c0*/  STL [R1+0x22c], R56 ;  /* 0x00022c3801007387 */ /* 0x0003e80000100800 */
[----:B------:R1:W-:Y:S01]  /*09d0*/  STL [R1+0x234], R2 ;  /* 0x0002340201007387 */ /* 0x0003e20000100800 */
[----:B------:R-:W-:Y:S05]  /*09e0*/  BRA.U UP0, `(.L_x_0) ;  /* 0x0000000100587547 */ /* 0x000fea000b800000 */
[----:B-1----:R-:W-:Y:S01]  /*09f0*/  IMAD.SHL.U32 R0, R44, 0x10, RZ ;  /* 0x000000102c007824 */ /* 0x002fe200078e00ff */
[----:B------:R-:W-:Y:S02]  /*0a00*/  SHF.R.U32.HI R2, RZ, 0x2, R44 ;  /* 0x00000002ff027819 */ /* 0x000fe4000001162c */
[----:B------:R-:W-:Y:S02]  /*0a10*/  CS2R R40, SRZ ;  /* 0x0000000000287805 */ /* 0x000fe4000001ff00 */
[----:B------:R-:W-:Y:S02]  /*0a20*/  CS2R R42, SRZ ;  /* 0x00000000002a7805 */ /* 0x000fe4000001ff00 */
[----:B------:R-:W-:Y:S02]  /*0a30*/  CS2R R44, SRZ ;  /* 0x00000000002c7805 */ /* 0x000fe4000001ff00 */
[----:B------:R-:W-:Y:S01]  /*0a40*/  LOP3.LUT R0, R0, 0xe00, RZ, 0xc0, !PT ;  /* 0x00000e0000007812 */ /* 0x000fe200078ec0ff */
[----:B------:R0:W-:Y:S01]  /*0a50*/  STL [R1+0x23c], R2 ;  /* 0x00023c0201007387 */ /* 0x0001e20000100800 */
[----:B------:R-:W-:-:S02]  /*0a60*/  CS2R R46, SRZ ;  /* 0x00000000002e7805 */ /* 0x000fc4000001ff00 */
[----:B------:R-:W-:Y:S02]  /*0a70*/  CS2R R12, SRZ ;  /* 0x00000000000c7805 */ /* 0x000fe4000001ff00 */
[----:B------:R-:W-:Y:S01]  /*0a80*/  CS2R R14, SRZ ;  /* 0x00000000000e7805 */ /* 0x000fe2000001ff00 */
[----:B------:R0:W-:Y:S01]  /*0a90*/  STL [R1+0x230], R0 ;  /* 0x0002300001007387 */ /* 0x0001e20000100800 */
[----:B------:R-:W-:Y:S02]  /*0aa0*/  CS2R R16, SRZ ;  /* 0x0000000000107805 */ /* 0x000fe4000001ff00 */
[----:B------:R-:W-:Y:S02]  /*0ab0*/  CS2R R18, SRZ ;  /* 0x0000000000127805 */ /* 0x000fe4000001ff00 */
[----:B------:R-:W-:Y:S02]  /*0ac0*/  CS2R R20, SRZ ;  /* 0x0000000000147805 */ /* 0x000fe4000001ff00 */
[----:B------:R-:W-:-:S02]  /*0ad0*/  CS2R R22, SRZ ;  /* 0x0000000000167805 */ /* 0x000fc4000001ff00 */
[----:B------:R-:W-:Y:S02]  /*0ae0*/  CS2R R24, SRZ ;  /* 0x0000000000187805 */ /* 0x000fe4000001ff00 */
[----:B------:R-:W-:Y:S02]  /*0af0*/  CS2R R26, SRZ ;  /* 0x00000000001a7805 */ /* 0x000fe4000001ff00 */
[----:B------:R-:W-:Y:S02]  /*0b00*/  CS2R R28, SRZ ;  /* 0x00000000001c7805 */ /* 0x000fe4000001ff00 */
[----:B------:R-:W-:Y:S02]  /*0b10*/  CS2R R30, SRZ ;  /* 0x00000000001e7805 */ /* 0x000fe4000001ff00 */
[----:B------:R-:W-:Y:S02]  /*0b20*/  CS2R R32, SRZ ;  /* 0x0000000000207805 */ /* 0x000fe4000001ff00 */
[----:B------:R-:W-:Y:S01]  /*0b30*/  CS2R R34, SRZ ;  /* 0x0000000000227805 */ /* 0x000fe2000001ff00 */
[----:B0-----:R-:W-:Y:S06]  /*0b40*/  BRA `(.L_x_1) ;  /* 0x0000006400647947 */ /* 0x001fec0003800000 */
.L_x_0:
[----:B------:R-:W2:Y:S04]  /*0b50*/  LDL R35, [R1+0x1f8] ;  /* 0x0001f80001237983 */ /* 0x000ea80000100800 */
[----:B------:R-:W3:Y:S04]  /*0b60*/  LDL R29, [R1+0x1e8] ;  /* 0x0001e800011d7983 */ /* 0x000ee80000100800 */
[----:B------:R-:W4:Y:S01]  /*0b70*/  LDL R34, [R1+0x24c] ;  /* 0x00024c0001227983 */ /* 0x000f220000100800 */
[----:B------:R-:W-:Y:S02]  /*0b80*/  IABS R33, R9 ;  /* 0x0000000900217213 */ /* 0x000fe40000000000 */
[----:B-1----:R-:W-:Y:S01]  /*0b90*/  IABS R0, R8 ;  /* 0x0000000800007213 */ /* 0x002fe20000000000 */
[----:B------:R0:W-:Y:S01]  /*0ba0*/  STL [R1+0x270], R49 ;  /* 0x0002703101007387 */ /* 0x0001e20000100800 */
[----:B------:R-:W-:-:S02]  /*0bb0*/  IMAD.MOV.U32 R24, RZ, RZ, R6 ;  /* 0x000000ffff187224 */ /* 0x000fc400078e0006 */
[----:B------:R-:W-:Y:S02]  /*0bc0*/  IMAD.MOV.U32 R26, RZ, RZ, R7 ;  /* 0x000000ffff1a7224 */ /* 0x000fe400078e0007 */
[----:B------:R-:W-:Y:S02]  /*0bd0*/  IMAD.MOV.U32 R27, RZ, RZ, R4 ;  /* 0x000000ffff1b7224 */ /* 0x000fe400078e0004 */
[----:B------:R-:W-:Y:S02]  /*0be0*/  IMAD.MOV.U32 R28, RZ, RZ, R5 ;  /* 0x000000ffff1c7224 */ /* 0x000fe400078e0005 */
[----:B------:R-:W-:Y:S01]  /*0bf0*/  IMAD.MOV.U32 R32, RZ, RZ, R2 ;  /* 0x000000ffff207224 */ /* 0x000fe200078e0002 */
[----:B0-----:R-:W5:Y:S01]  /*0c00*/  LDL R49, [R1+0x258] ;  /* 0x0002580001317983 */ /* 0x001f620000100800 */
[----:B------:R-:W-:Y:S02]  /*0c10*/  IMAD.MOV.U32 R25, RZ, RZ, R10 ;  /* 0x000000ffff197224 */ /* 0x000fe400078e000a */
[----:B------:R-:W-:Y:S01]  /*0c20*/  IMAD.MOV.U32 R30, RZ, RZ, R38 ;  /* 0x000000ffff1e7224 */ /* 0x000fe200078e0026 */
[----:B------:R0:W-:Y:S01]  /*0c30*/  STL [R1+0x26c], R50 ;  /* 0x00026c3201007387 */ /* 0x0001e20000100800 */
[----:B------:R-:W-:Y:S01]  /*0c40*/  IMAD.MOV.U32 R31, RZ, RZ, R11 ;  /* 0x000000ffff1f7224 */ /* 0x000fe200078e000b */
[----:B------:R-:W-:Y:S01]  /*0c50*/  SHF.R.U32.HI R23, RZ, 0x2, R44 ;  /* 0x00000002ff177819 */ /* 0x000fe2000001162c */
[----:B------:R-:W-:Y:S01]  /*0c60*/  IMAD.MOV.U32 R22, RZ, RZ, R37 ;  /* 0x000000ffff167224 */ /* 0x000fe200078e0025 */
[----:B------:R-:W-:Y:S01]  /*0c70*/  IABS R19, R60 ;  /* 0x0000003c00137213 */ /* 0x000fe20000000000 */
[----:B------:R-:W1:Y:S01]  /*0c80*/  LDCU UR7, c[0x0][0x3b0] ;  /* 0x00007600ff0777ac */ /* 0x000e620008000800 */
[----:B------:R-:W-:Y:S01]  /*0c90*/  IABS R18, R39 ;  /* 0x0000002700127213 */ /* 0x000fe20000000000 */
[----:B------:R-:W1:Y:S01]  /*0ca0*/  LDCU.128 UR12, c[0x0][0x380] ;  /* 0x00007000ff0c77ac */ /* 0x000e620008000c00 */
[----:B0-----:R-:W5:Y:S01]  /*0cb0*/  LDL R50, [R1+0x204] ;  /* 0x0002040001327983 */ /* 0x001f620000100800 */
[----:B------:R-:W0:Y:S03]  /*0cc0*/  LDCU UR8, c[0x0][0x3a4] ;  /* 0x00007480ff0877ac */ /* 0x000e260008000800 */
[----:B------:R1:W-:Y:S04]  /*0cd0*/  STL [R1+0x268], R51 ;  /* 0x0002683301007387 */ /* 0x0003e80000100800 */
[----:B------:R-:W5:Y:S04]  /*0ce0*/  LDL R57, [R1+0x208] ;  /* 0x0002080001397983 */ /* 0x000f680000100800 */
[----:B------:R-:W5:Y:S04]  /*0cf0*/  LDL R55, [R1+0x260] ;  /* 0x0002600001377983 */ /* 0x000f680000100800 */
[----:B-1----:R-:W5:Y:S04]  /*0d00*/  LDL R51, [R1+0x25c] ;  /* 0x00025c0001337983 */ /* 0x002f680000100800 */
[----:B------:R-:W5:Y:S04]  /*0d10*/  LDL R54, [R1+0x20c] ;  /* 0x00020c0001367983 */ /* 0x000f680000100800 */
[----:B------:R-:W5:Y:S04]  /*0d20*/  LDL R53, [R1+0x264] ;  /* 0x0002640001357983 */ /* 0x000f680000100800 */
[----:B------:R-:W5:Y:S04]  /*0d30*/  LDL R52, [R1+0x210] ;  /* 0x0002100001347983 */ /* 0x000f680000100800 */
[----:B------:R-:W5:Y:S04]  /*0d40*/  LDL R48, [R1+0x214] ;  /* 0x0002140001307983 */ /* 0x000f680000100800 */
[----:B------:R-:W5:Y:S04]  /*0d50*/  LDL R45, [R1+0x218] ;  /* 0x00021800012d7983 */ /* 0x000f680000100800 */
[----:B------:R-:W5:Y:S04]  /*0d60*/  LDL R46, [R1+0x21c] ;  /* 0x00021c00012e7983 */ /* 0x000f680000100800 */
[----:B------:R-:W5:Y:S04]  /*0d70*/  LDL R47, [R1+0x220] ;  /* 0x00022000012f7983 */ /* 0x000f680000100800 */
[----:B------:R1:W-:Y:S04]  /*0d80*/  STL [R1+0x274], R9 ;  /* 0x0002740901007387 */ /* 0x0003e80000100800 */
[----:B-1----:R-:W5:Y:S04]  /*0d90*/  LDL R9, [R1+0x200] ;  /* 0x0002000001097983 */ /* 0x002f680000100800 */
[----:B------:R1:W-:Y:S04]  /*0da0*/  STL [R1+0x278], R8 ;  /* 0x0002780801007387 */ /* 0x0003e80000100800 */
[----:B-1----:R-:W5:Y:S01]  /*0db0*/  LDL R8, [R1+0x254] ;  /* 0x0002540001087983 */ /* 0x002f620000100800 */
[----:B------:R-:W1:Y:S08]  /*0dc0*/  I2F.RP R6, R33 ;  /* 0x0000002100067306 */ /* 0x000e700000209400 */
[----:B------:R-:W0:Y:S08]  /*0dd0*/  I2F.RP R7, R0 ;  /* 0x0000000000077306 */ /* 0x000e300000209400 */
[----:B-1----:R-:W1:Y:S08]  /*0de0*/  MUFU.RCP R6, R6 ;  /* 0x0000000600067308 */ /* 0x002e700000001000 */
[----:B0-----:R-:W0:Y:S01]  /*0df0*/  MUFU.RCP R7, R7 ;  /* 0x0000000700077308 */ /* 0x001e220000001000 */
[----:B-1----:R-:W-:-:S07]  /*0e00*/  VIADD R4, R6, 0xffffffe ;  /* 0x0ffffffe06047836 */ /* 0x002fce0000000000 */
[----:B------:R1:W1:Y:S01]  /*0e10*/  F2I.FTZ.U32.TRUNC.NTZ R5, R4 ;  /* 0x0000000400057305 */ /* 0x000262000021f000 */
[----:B0-----:R-:W-:-:S07]  /*0e20*/  VIADD R2, R7, 0xffffffe ;  /* 0x0ffffffe07027836 */ /* 0x001fce0000000000 */
[----:B------:R0:W0:Y:S01]  /*0e30*/  F2I.FTZ.U32.TRUNC.NTZ R3, R2 ;  /* 0x0000000200037305 */ /* 0x000022000021f000 */
[----:B-1----:R-:W-:Y:S02]  /*0e40*/  IMAD.MOV.U32 R4, RZ, RZ, RZ ;  /* 0x000000ffff047224 */ /* 0x002fe400078e00ff */
[----:B------:R-:W-:-:S04]  /*0e50*/  IMAD.MOV R10, RZ, RZ, -R5 ;  /* 0x000000ffff0a7224 */ /* 0x000fc800078e0a05 */
[----:B------:R-:W-:Y:S02]  /*0e60*/  IMAD R41, R10, R33, RZ ;  /* 0x000000210a297224 */ /* 0x000fe400078e02ff */
[C---:B------:R-:W-:Y:S02]  /*0e70*/  IMAD.SHL.U32 R38, R44.reuse, 0x8, RZ ;  /* 0x000000082c267824 */ /* 0x040fe400078e00ff */
[----:B------:R-:W-:Y:S02]  /*0e80*/  IMAD.SHL.U32 R11, R44, 0x2, RZ ;  /* 0x000000022c0b7824 */ /* 0x000fe400078e00ff */
[----:B------:R-:W-:Y:S01]  /*0e90*/  IMAD.HI.U32 R41, R5, R41, R4 ;  /* 0x0000002905297227 */ /* 0x000fe200078e0004 */
[----:B------:R-:W-:Y:S02]  /*0ea0*/  IABS R4, R24 ;  /* 0x0000001800047213 */ /* 0x000fe40000000000 */
[----:B------:R-:W-:Y:S01]  /*0eb0*/  LOP3.LUT R38, R38, 0x30, R11, 0x48, !PT ;  /* 0x0000003026267812 */ /* 0x000fe200078e480b */
[----:B------:R-:W-:Y:S01]  /*0ec0*/  IMAD.MOV.U32 R24, RZ, RZ, R25 ;  /* 0x000000ffff187224 */ /* 0x000fe200078e0019 */
[----:B0-----:R-:W-:Y:S01]  /*0ed0*/  SHF.R.U32.HI R2, RZ, 0x4, R44 ;  /* 0x00000004ff027819 */ /* 0x001fe2000001162c */
[----:B------:R-:W-:Y:S01]  /*0ee0*/  IMAD.MOV.U32 R25, RZ, RZ, R31 ;  /* 0x000000ffff197224 */ /* 0x000fe200078e001f */
[----:B------:R-:W-:Y:S01]  /*0ef0*/  SGXT.U32 R23, R23, 0x3 ;  /* 0x000000031717781a */ /* 0x000fe20000000000 */
[----:B------:R-:W-:Y:S01]  /*0f00*/  IMAD.MOV R11, RZ, RZ, -R3 ;  /* 0x000000ffff0b7224 */ /* 0x000fe200078e0a03 */
[----:B------:R-:W-:Y:S01]  /*0f10*/  IABS R6, R36 ;  /* 0x0000002400067213 */ /* 0x000fe20000000000 */
[----:B------:R-:W-:Y:S01]  /*0f20*/  IMAD.HI.U32 R31, R41, R4, RZ ;  /* 0x00000004291f7227 */ /* 0x000fe200078e00ff */
[----:B------:R-:W-:-:S02]  /*0f30*/  IABS R32, R32 ;  /* 0x0000002000207213 */ /* 0x000fc40000000000 */
[----:B------:R-:W-:Y:S01]  /*0f40*/  LOP3.LUT R23, R23, 0x10, R2, 0xf8, !PT ;  /* 0x0000001017177812 */ /* 0x000fe200078ef802 */
[----:B------:R-:W-:Y:S01]  /*0f50*/  IMAD R11, R11, R0, RZ ;  /* 0x000000000b0b7224 */ /* 0x000fe200078e02ff */
[----:B------:R-:W-:Y:S01]  /*0f60*/  IABS R30, R30 ;  /* 0x0000001e001e7213 */ /* 0x000fe20000000000 */
[----:B------:R-:W-:Y:S02]  /*0f70*/  IMAD.MOV.U32 R2, RZ, RZ, RZ ;  /* 0x000000ffff027224 */ /* 0x000fe400078e00ff */
[----:B------:R-:W-:Y:S02]  /*0f80*/  IMAD.MOV R31, RZ, RZ, -R31 ;  /* 0x000000ffff1f7224 */ /* 0x000fe400078e0a1f */
[----:B------:R-:W-:-:S04]  /*0f90*/  IMAD.HI.U32 R7, R41, R6, RZ ;  /* 0x0000000629077227 */ /* 0x000fc800078e00ff */
[----:B------:R-:W-:-:S04]  /*0fa0*/  IMAD.HI.U32 R5, R41, R32, RZ ;  /* 0x0000002029057227 */ /* 0x000fc800078e00ff */
[----:B------:R-:W-:-:S04]  /*0fb0*/  IMAD.HI.U32 R3, R3, R11, R2 ;  /* 0x0000000b03037227 */ /* 0x000fc800078e0002 */
[----:B------:R-:W-:Y:S02]  /*0fc0*/  IMAD R31, R33, R31, R4 ;  /* 0x0000001f211f7224 */ /* 0x000fe400078e0204 */
[----:B------:R-:W-:Y:S02]  /*0fd0*/  IMAD.MOV R7, RZ, RZ, -R7 ;  /* 0x000000ffff077224 */ /* 0x000fe400078e0a07 */
[----:B------:R-:W-:Y:S02]  /*0fe0*/  IMAD.MOV R2, RZ, RZ, -R5 ;  /* 0x000000ffff027224 */ /* 0x000fe400078e0a05 */
[----:B------:R-:W-:Y:S01]  /*0ff0*/  IMAD.HI.U32 R4, R41, R30, RZ ;  /* 0x0000001e29047227 */ /* 0x000fe200078e00ff */
[----:B------:R-:W-:-:S03]  /*1000*/  IABS R28, R28 ;  /* 0x0000001c001c7213 */ /* 0x000fc60000000000 */
[C---:B------:R-:W-:Y:S02]  /*1010*/  IMAD R37, R33.reuse, R7, R6 ;  /* 0x0000000721257224 */ /* 0x040fe400078e0206 */
[----:B------:R-:W-:Y:S02]  /*1020*/  IMAD R32, R33, R2, R32 ;  /* 0x0000000221207224 */ /* 0x000fe400078e0220 */
[----:B------:R-:W-:Y:S01]  /*1030*/  IMAD.MOV R4, RZ, RZ, -R4 ;  /* 0x000000ffff047224 */ /* 0x000fe200078e0a04 */
[----:B------:R-:W-:Y:S01]  /*1040*/  IABS R27, R27 ;  /* 0x0000001b001b7213 */ /* 0x000fe20000000000 */
[----:B------:R-:W-:Y:S01]  /*1050*/  IMAD.HI.U32 R5, R41, R28, RZ ;  /* 0x0000001c29057227 */ /* 0x000fe200078e00ff */
[C---:B------:R-:W-:Y:S02]  /*1060*/  ISETP.GT.U32.AND P4, PT, R33.reuse, R37, PT ;  /* 0x000000252100720c */ /* 0x040fe40003f84070 */
[C---:B------:R-:W-:Y:S01]  /*1070*/  ISETP.GT.U32.AND P5, PT, R33.reuse, R32, PT ;  /* 0x000000202100720c */ /* 0x040fe20003fa4070 */
[----:B------:R-:W-:Y:S01]  /*1080*/  IMAD R30, R33, R4, R30 ;  /* 0x00000004211e7224 */ /* 0x000fe200078e021e */
[----:B------:R-:W-:Y:S01]  /*1090*/  IABS R26, R26 ;  /* 0x0000001a001a7213 */ /* 0x000fe20000000000 */
[----:B------:R-:W-:Y:S01]  /*10a0*/  IMAD.HI.U32 R4, R41, R27, RZ ;  /* 0x0000001b29047227 */ /* 0x000fe200078e00ff */
[----:B------:R-:W-:-:S02]  /*10b0*/  ISETP.GT.U32.AND P2, PT, R33, R31, PT ;  /* 0x0000001f2100720c */ /* 0x000fc40003f44070 */
[C---:B------:R-:W-:Y:S01]  /*10c0*/  ISETP.GT.U32.AND P1, PT, R33.reuse, R30, PT ;  /* 0x0000001e2100720c */ /* 0x040fe20003f24070 */
[----:B------:R-:W-:Y:S01]  /*10d0*/  IMAD.MOV R5, RZ, RZ, -R5 ;  /* 0x000000ffff057224 */ /* 0x000fe200078e0a05 */
[----:B------:R-:W-:Y:S01]  /*10e0*/  IABS R25, R25 ;  /* 0x0000001900197213 */ /* 0x000fe20000000000 */
[----:B------:R-:W-:Y:S01]  /*10f0*/  IMAD.MOV R4, RZ, RZ, -R4 ;  /* 0x000000ffff047224 */ /* 0x000fe200078e0a04 */
[----:B------:R-:W-:Y:S01]  /*1100*/  IABS R24, R24 ;  /* 0x0000001800187213 */ /* 0x000fe20000000000 */
[C---:B------:R-:W-:Y:S02]  /*1110*/  IMAD R28, R33.reuse, R5, R28 ;  /* 0x00000005211c7224 */ /* 0x040fe400078e021c */
[----:B------:R-:W-:Y:S02]  /*1120*/  IMAD R27, R33, R4, R27 ;  /* 0x00000004211b7224 */ /* 0x000fe400078e021b */
[----:B------:R-:W-:Y:S01]  /*1130*/  IMAD.HI.U32 R4, R41, R25, RZ ;  /* 0x0000001929047227 */ /* 0x000fe200078e00ff */
[----:B------:R-:W-:-:S03]  /*1140*/  ISETP.GT.U32.AND P3, PT, R33, R28, PT ;  /* 0x0000001c2100720c */ /* 0x000fc60003f64070 */
[--C-:B------:R-:W-:Y:S02]  /*1150*/  @!P4 IMAD.IADD R37, R37, 0x1, -R33.reuse ;  /* 0x000000012525c824 */ /* 0x100fe400078e0a21 */
[--C-:B------:R-:W-:Y:S02]  /*1160*/  @!P5 IMAD.IADD R32, R32, 0x1, -R33.reuse ;  /* 0x000000012020d824 */ /* 0x100fe400078e0a21 */
[----:B------:R-:W-:Y:S02]  /*1170*/  IMAD.MOV R4, RZ, RZ, -R4 ;  /* 0x000000ffff047224 */ /* 0x000fe400078e0a04 */
[--C-:B------:R-:W-:Y:S01]  /*1180*/  @!P2 IMAD.IADD R31, R31, 0x1, -R33.reuse ;  /* 0x000000011f1fa824 */ /* 0x100fe200078e0a21 */
[C---:B------:R-:W-:Y:S01]  /*1190*/  ISETP.GT.U32.AND P2, PT, R33.reuse, R37, PT ;  /* 0x000000252100720c */ /* 0x040fe20003f44070 */
[----:B------:R-:W-:Y:S01]  /*11a0*/  @!P1 IMAD.IADD R30, R30, 0x1, -R33 ;  /* 0x000000011e1e9824 */ /* 0x000fe200078e0a21 */
[C---:B------:R-:W-:Y:S01]  /*11b0*/  ISETP.GT.U32.AND P1, PT, R33.reuse, R32, PT ;  /* 0x000000202100720c */ /* 0x040fe20003f24070 */
[----:B------:R-:W-:Y:S01]  /*11c0*/  IMAD R25, R33, R4, R25 ;  /* 0x0000000421197224 */ /* 0x000fe200078e0219 */
[----:B------:R-:W-:Y:S01]  /*11d0*/  IABS R22, R22 ;  /* 0x0000001600167213 */ /* 0x000fe20000000000 */
[----:B------:R-:W-:-:S04]  /*11e0*/  @!P3 IMAD.IADD R28, R28, 0x1, -R33 ;  /* 0x000000011c1cb824 */ /* 0x000fc800078e0a21 */
[----:B------:R-:W-:-:S04]  /*11f0*/  IMAD.HI.U32 R5, R41, R22, RZ ;  /* 0x0000001629057227 */ /* 0x000fc800078e00ff */
[----:B------:R-:W-:Y:S01]  /*1200*/  IMAD.MOV R5, RZ, RZ, -R5 ;  /* 0x000000ffff057224 */ /* 0x000fe200078e0a05 */
[----:B--2---:R-:W-:Y:S02]  /*1210*/  IABS R20, R35 ;  /* 0x0000002300147213 */ /* 0x004fe40000000000 */
[----:B------:R-:W-:Y:S02]  /*1220*/  IABS R35, R58 ;  /* 0x0000003a00237213 */ /* 0x000fe40000000000 */
[----:B---3--:R-:W-:-:S03]  /*1230*/  IABS R29, R29 ;  /* 0x0000001d001d7213 */ /* 0x008fc60000000000 */
[----:B------:R-:W-:-:S04]  /*1240*/  IMAD.HI.U32 R43, R41, R35, RZ ;  /* 0x00000023292b7227 */ /* 0x000fc800078e00ff */
[----:B------:R-:W-:-:S04]  /*1250*/  IMAD.HI.U32 R2, R41, R29, RZ ;  /* 0x0000001d29027227 */ /* 0x000fc800078e00ff */
[----:B------:R-:W-:Y:S02]  /*1260*/  IMAD.MOV R2, RZ, RZ, -R2 ;  /* 0x000000ffff027224 */ /* 0x000fe400078e0a02 */
[----:B------:R-:W-:Y:S02]  /*1270*/  IMAD.MOV R43, RZ, RZ, -R43 ;  /* 0x000000ffff2b7224 */ /* 0x000fe400078e0a2b */
[C---:B------:R-:W-:Y:S02]  /*1280*/  IMAD R29, R33.reuse, R2, R29 ;  /* 0x00000002211d7224 */ /* 0x040fe400078e021d */
[----:B------:R-:W-:Y:S02]  /*1290*/  IMAD R35, R33, R43, R35 ;  /* 0x0000002b21237224 */ /* 0x000fe400078e0223 */
[----:B------:R-:W-:-:S03]  /*12a0*/  IMAD.HI.U32 R2, R41, R26, RZ ;  /* 0x0000001a29027227 */ /* 0x000fc600078e00ff */
[C---:B------:R-:W-:Y:S01]  /*12b0*/  ISETP.GT.U32.AND P6, PT, R33.reuse, R35, PT ;  /* 0x000000232100720c */ /* 0x040fe20003fc4070 */
[----:B------:R-:W-:Y:S01]  /*12c0*/  IMAD.MOV R2, RZ, RZ, -R2 ;  /* 0x000000ffff027224 */ /* 0x000fe200078e0a02 */
[C---:B------:R-:W-:Y:S02]  /*12d0*/  ISETP.GT.U32.AND P0, PT, R33.reuse, R29, PT ;  /* 0x0000001d2100720c */ /* 0x040fe40003f04070 */
[----:B----4-:R-:W-:Y:S01]  /*12e0*/  IABS R21, R34 ;  /* 0x0000002200157213 */ /* 0x010fe20000000000 */
[----:B------:R-:W-:Y:S02]  /*12f0*/  IMAD R26, R33, R2, R26 ;  /* 0x00000002211a7224 */ /* 0x000fe400078e021a */
[----:B------:R-:W-:-:S04]  /*1300*/  IMAD.HI.U32 R2, R41, R24, RZ ;  /* 0x0000001829027227 */ /* 0x000fc800078e00ff */
[----:B------:R-:W-:Y:S02]  /*1310*/  IMAD.MOV R2, RZ, RZ, -R2 ;  /* 0x000000ffff027224 */ /* 0x000fe400078e0a02 */
[----:B------:R-:W-:-:S04]  /*1320*/  IMAD.HI.U32 R4, R41, R21, RZ ;  /* 0x0000001529047227 */ /* 0x000fc800078e00ff */
[----:B------:R-:W-:Y:S02]  /*1330*/  IMAD R24, R33, R2, R24 ;  /* 0x0000000221187224 */ /* 0x000fe400078e0218 */
[----:B------:R-:W-:Y:S02]  /*1340*/  @!P6 IMAD.IADD R35, R35, 0x1, -R33 ;  /* 0x000000012323e824 */ /* 0x000fe400078e0a21 */
[----:B------:R-:W-:-:S04]  /*1350*/  IMAD.HI.U32 R2, R41, R20, RZ ;  /* 0x0000001429027227 */ /* 0x000fc800078e00ff */
[----:B------:R-:W-:Y:S01]  /*1360*/  IMAD.MOV R4, RZ, RZ, -R4 ;  /* 0x000000ffff047224 */ /* 0x000fe200078e0a04 */
[----:B------:R-:W-:Y:S01]  /*1370*/  ISETP.GT.U32.AND P4, PT, R33, R35, PT ;  /* 0x000000232100720c */ /* 0x000fe20003f84070 */
[----:B------:R-:W-:Y:S01]  /*1380*/  @!P0 IMAD.IADD R29, R29, 0x1, -R33 ;  /* 0x000000011d1d8824 */ /* 0x000fe200078e0a21 */
[C---:B------:R-:W-:Y:S01]  /*1390*/  ISETP.GT.U32.AND P0, PT, R33.reuse, R31, PT ;  /* 0x0000001f2100720c */ /* 0x040fe20003f04070 */
[----:B------:R-:W-:Y:S02]  /*13a0*/  IMAD.MOV R2, RZ, RZ, -R2 ;  /* 0x000000ffff027224 */ /* 0x000fe400078e0a02 */
[----:B------:R-:W-:Y:S02]  /*13b0*/  IMAD R21, R33, R4, R21 ;  /* 0x0000000421157224 */ /* 0x000fe400078e0215 */
[----:B------:R-:W-:Y:S01]  /*13c0*/  IMAD.HI.U32 R4, R41, R19, RZ ;  /* 0x0000001329047227 */ /* 0x000fe200078e00ff */
[C---:B------:R-:W-:Y:S02]  /*13d0*/  ISETP.GT.U32.AND P3, PT, R33.reuse, R30, PT ;  /* 0x0000001e2100720c */ /* 0x040fe40003f64070 */
[----:B------:R-:W-:Y:S01]  /*13e0*/  ISETP.GT.U32.AND P5, PT, R33, R29, PT ;  /* 0x0000001d2100720c */ /* 0x000fe20003fa4070 */
[--C-:B------:R-:W-:Y:S01]  /*13f0*/  @!P2 IMAD.IADD R37, R37, 0x1, -R33.reuse ;  /* 0x000000012525a824 */ /* 0x100fe200078e0a21 */
[C---:B------:R-:W-:Y:S01]  /*1400*/  ISETP.GT.U32.AND P6, PT, R33.reuse, R28, PT ;  /* 0x0000001c2100720c */ /* 0x040fe20003fc4070 */
[----:B------:R-:W-:Y:S01]  /*1410*/  @!P1 IMAD.IADD R32, R32, 0x1, -R33 ;  /* 0x0000000120209824 */ /* 0x000fe200078e0a21 */
[C---:B------:R-:W-:Y:S01]  /*1420*/  ISETP.GT.U32.AND P2, PT, R33.reuse, R26, PT ;  /* 0x0000001a2100720c */ /* 0x040fe20003f44070 */
[C---:B------:R-:W-:Y:S01]  /*1430*/  IMAD R22, R33.reuse, R5, R22 ;  /* 0x0000000521167224 */ /* 0x040fe200078e0216 */
[C---:B------:R-:W-:Y:S01]  /*1440*/  ISETP.GT.U32.AND P1, PT, R33.reuse, R25, PT ;  /* 0x000000192100720c */ /* 0x040fe20003f24070 */
[----:B------:R-:W-:-:S02]  /*1450*/  IMAD R20, R33, R2, R20 ;  /* 0x0000000221147224 */ /* 0x000fc400078e0214 */
[----:B------:R-:W-:-:S04]  /*1460*/  IMAD.HI.U32 R2, R41, R18, RZ ;  /* 0x0000001229027227 */ /* 0x000fc800078e00ff */
[----:B------:R-:W-:Y:S02]  /*1470*/  IMAD.MOV R4, RZ, RZ, -R4 ;  /* 0x000000ffff047224 */ /* 0x000fe400078e0a04 */
[----:B------:R-:W-:Y:S02]  /*1480*/  IMAD.MOV R2, RZ, RZ, -R2 ;  /* 0x000000ffff027224 */ /* 0x000fe400078e0a02 */
[C---:B------:R-:W-:Y:S01]  /*1490*/  IMAD R19, R33.reuse, R4, R19 ;  /* 0x0000000421137224 */ /* 0x040fe200078e0213 */
[----:B-----5:R-:W-:Y:S01]  /*14a0*/  IABS R15, R49 ;  /* 0x00000031000f7213 */ /* 0x020fe20000000000 */
[----:B------:R-:W-:Y:S01]  /*14b0*/  IMAD R18, R33, R2, R18 ;  /* 0x0000000221127224 */ /* 0x000fe200078e0212 */
[----:B------:R-:W-:Y:S01]  /*14c0*/  IABS R13, R50 ;  /* 0x00000032000d7213 */ /* 0x000fe20000000000 */
[--C-:B------:R-:W-:Y:S01]  /*14d0*/  @!P4 IMAD.IADD R35, R35, 0x1, -R33.reuse ;  /* 0x000000012323c824 */ /* 0x100fe200078e0a21 */
[----:B------:R-:W-:Y:S01]  /*14e0*/  ISETP.GT.U32.AND P4, PT, R33, R27, PT ;  /* 0x0000001b2100720c */ /* 0x000fe20003f84070 */
[----:B------:R-:W-:Y:S01]  /*14f0*/  @!P0 IMAD.IADD R31, R31, 0x1, -R33 ;  /* 0x000000011f1f8824 */ /* 0x000fe200078e0a21 */
[----:B------:R-:W-:-:S02]  /*1500*/  IABS R16, R9 ;  /* 0x0000000900107213 */ /* 0x000fc40000000000 */
[----:B------:R-:W-:-:S05]  /*1510*/  IABS R17, R8 ;  /* 0x0000000800117213 */ /* 0x000fca0000000000 */
[----:B------:R-:W-:-:S04]  /*1520*/  IMAD.HI.U32 R5, R41, R17, RZ ;  /* 0x0000001129057227 */ /* 0x000fc800078e00ff */
[----:B------:R-:W-:Y:S02]  /*1530*/  IMAD.MOV R5, RZ, RZ, -R5 ;  /* 0x000000ffff057224 */ /* 0x000fe400078e0a05 */
[----:B------:R-:W-:Y:S01]  /*1540*/  IMAD.HI.U32 R4, R41, R16, RZ ;  /* 0x0000001029047227 */ /* 0x000fe200078e00ff */
[----:B------:R-:W-:-:S03]  /*1550*/  ISETP.GT.U32.AND P0, PT, R33, R24, PT ;  /* 0x000000182100720c */ /* 0x000fc60003f04070 */
[C---:B------:R-:W-:Y:S02]  /*1560*/  IMAD R17, R33.reuse, R5, R17 ;  /* 0x0000000521117224 */ /* 0x040fe400078e0211 */
[----:B------:R-:W-:Y:S02]  /*1570*/  IMAD.MOV R4, RZ, RZ, -R4 ;  /* 0x000000ffff047224 */ /* 0x000fe400078e0a04 */
[--C-:B------:R-:W-:Y:S01]  /*1580*/  @!P3 IMAD.IADD R30, R30, 0x1, -R33.reuse ;  /* 0x000000011e1eb824 */ /* 0x100fe200078e0a21 */
[----:B------:R-:W-:Y:S01]  /*1590*/  ISETP.GT.U32.AND P3, PT, R33, R22, PT ;  /* 0x000000162100720c */ /* 0x000fe20003f64070 */
[--C-:B------:R-:W-:Y:S01]  /*15a0*/  @!P5 IMAD.IADD R29, R29, 0x1, -R33.reuse ;  /* 0x000000011d1dd824 */ /* 0x100fe200078e0a21 */
[C---:B------:R-:W-:Y:S01]  /*15b0*/  ISETP.GT.U32.AND P5, PT, R33.reuse, R21, PT ;  /* 0x000000152100720c */ /* 0x040fe20003fa4070 */
[--C-:B------:R-:W-:Y:S01]  /*15c0*/  @!P6 IMAD.IADD R28, R28, 0x1, -R33.reuse ;  /* 0x000000011c1ce824 */ /* 0x100fe200078e0a21 */
[C---:B------:R-:W-:Y:S01]  /*15d0*/  ISETP.GT.U32.AND P6, PT, R33.reuse, R20, PT ;  /* 0x000000142100720c */ /* 0x040fe20003fc4070 */
[--C-:B------:R-:W-:Y:S01]  /*15e0*/  @!P2 IMAD.IADD R26, R26, 0x1, -R33.reuse ;  /* 0x000000011a1aa824 */ /* 0x100fe200078e0a21 */
[----:B------:R-:W-:Y:S01]  /*15f0*/  ISETP.GT.U32.AND P2, PT, R33, R18, PT ;  /* 0x000000122100720c */ /* 0x000fe20003f44070 */
[----:B------:R-:W-:Y:S01]  /*1600*/  @!P1 IMAD.IADD R25, R25, 0x1, -R33 ;  /* 0x0000000119199824 */ /* 0x000fe200078e0a21 */
[C---:B------:R-:W-:Y:S01]  /*1610*/  ISETP.GT.U32.AND P1, PT, R33.reuse, R17, PT ;  /* 0x000000112100720c */ /* 0x040fe20003f24070 */
[----:B------:R-:W-:-:S02]  /*1620*/  IMAD R16, R33, R4, R16 ;  /* 0x0000000421107224 */ /* 0x000fc400078e0210 */
[----:B------:R-:W-:-:S04]  /*1630*/  IMAD.HI.U32 R2, R41, R15, RZ ;  /* 0x0000000f29027227 */ /* 0x000fc800078e00ff */
[----:B------:R-:W-:Y:S01]  /*1640*/  IMAD.HI.U32 R4, R41, R13, RZ ;  /* 0x0000000d29047227 */ /* 0x000fe200078e00ff */
[----:B------:R-:W-:-:S03]  /*1650*/  IABS R11, R51 ;  /* 0x00000033000b7213 */ /* 0x000fc60000000000 */
[----:B------:R-:W-:Y:S02]  /*1660*/  IMAD.MOV R2, RZ, RZ, -R2 ;  /* 0x000000ffff027224 */ /* 0x000fe400078e0a02 */
[----:B------:R-:W-:Y:S02]  /*1670*/  IMAD.MOV R4, RZ, RZ, -R4 ;  /* 0x000000ffff047224 */ /* 0x000fe400078e0a04 */
[C---:B------:R-:W-:Y:S02]  /*1680*/  IMAD R15, R33.reuse, R2, R15 ;  /* 0x00000002210f7224 */ /* 0x040fe400078e020f */
[----:B------:R-:W-:Y:S02]  /*1690*/  IMAD R13, R33, R4, R13 ;  /* 0x00000004210d7224 */ /* 0x000fe400078e020d */
[--C-:B------:R-:W-:Y:S01]  /*16a0*/  @!P4 IMAD.IADD R27, R27, 0x1, -R33.reuse ;  /* 0x000000011b1bc824 */ /* 0x100fe200078e0a21 */
[C---:B------:R-:W-:Y:S01]  /*16b0*/  ISETP.GT.U32.AND P4, PT, R33.reuse, R19, PT ;  /* 0x000000132100720c */ /* 0x040fe20003f84070 */
[----:B------:R-:W-:Y:S01]  /*16c0*/  @!P0 IMAD.IADD R24, R24, 0x1, -R33 ;  /* 0x0000000118188824 */ /* 0x000fe200078e0a21 */
[----:B------:R-:W-:Y:S01]  /*16d0*/  ISETP.GT.U32.AND P0, PT, R33, R16, PT ;  /* 0x000000102100720c */ /* 0x000fe20003f04070 */
[----:B------:R-:W-:Y:S01]  /*16e0*/  IMAD.HI.U32 R2, R41, R11, RZ ;  /* 0x0000000b29027227 */ /* 0x000fe200078e00ff */
[----:B------:R-:W-:-:S03]  /*16f0*/  IABS R7, R55 ;  /* 0x0000003700077213 */ /* 0x000fc60000000000 */
        /* <DEDUP_REMOVED lines=9> */
[----:B------:R-:W-:Y:S01]  /*1790*/  ISETP.GT.U32.AND P1, PT, R33, R24, PT ;  /* 0x000000182100720c */ /* 0x000fe20003f24070 */
[----:B------:R-:W-:Y:S01]  /*17a0*/  IMAD.MOV R2, RZ, RZ, -R2 ;  /* 0x000000ffff027224 */ /* 0x000fe200078e0a02 */
[----:B------:R-:W-:Y:S01]  /*17b0*/  IABS R34, R54 ;  /* 0x0000003600227213 */ /* 0x000fe20000000000 */
[----:B------:R-:W-:Y:S01]  /*17c0*/  STL [R1+0x27c], R8 ;  /* 0x00027c0801007387 */ /* 0x000fe20000100800 */
[----:B------:R-:W-:-:S03]  /*17d0*/  IMAD.HI.U32 R4, R41, R7, RZ ;  /* 0x0000000729047227 */ /* 0x000fc600078e00ff */
[----:B------:R0:W-:Y:S01]  /*17e0*/  STL [R1+0x280], R9 ;  /* 0x0002800901007387 */ /* 0x0001e20000100800 */
[----:B------:R-:W-:Y:S01]  /*17f0*/  IMAD R11, R33, R2, R11 ;  /* 0x00000002210b7224 */ /* 0x000fe200078e020b */
[----:B------:R-:W-:Y:S01]  /*1800*/  IABS R10, R53 ;  /* 0x00000035000a7213 */ /* 0x000fe20000000000 */
[----:B------:R-:W-:Y:S01]  /*1810*/  IMAD.HI.U32 R2, R41, R34, RZ ;  /* 0x0000002229027227 */ /* 0x000fe200078e00ff */
[----:B------:R-:W-:-:S03]  /*1820*/  IABS R6, R45 ;  /* 0x0000002d00067213 */ /* 0x000fc60000000000 */
[----:B------:R-:W-:Y:S02]  /*1830*/  IMAD.MOV R4, RZ, RZ, -R4 ;  /* 0x000000ffff047224 */ /* 0x000fe400078e0a04 */
[----:B0-----:R-:W-:Y:S01]  /*1840*/  IMAD.MOV.U32 R9, RZ, RZ, R36 ;  /* 0x000000ffff097224 */ /* 0x001fe200078e0024 */
[----:B------:R-:W-:Y:S01]  /*1850*/  IABS R36, R57 ;  /* 0x0000003900247213 */ /* 0x000fe20000000000 */
[--C-:B------:R-:W-:Y:S02]  /*1860*/  @!P4 IMAD.IADD R19, R19, 0x1, -R33.reuse ;  /* 0x000000011313c824 */ /* 0x100fe400078e0a21 */
[----:B------:R-:W-:Y:S01]  /*1870*/  @!P0 IMAD.IADD R16, R16, 0x1, -R33 ;  /* 0x0000000110108824 */ /* 0x000fe200078e0a21 */
[----:B------:R-:W-:Y:S01]  /*1880*/  ISETP.GT.U32.AND P0, PT, R33, R22, PT ;  /* 0x000000162100720c */ /* 0x000fe20003f04070 */
[----:B------:R-:W-:Y:S01]  /*1890*/  IMAD.HI.U32 R5, R41, R36, RZ ;  /* 0x0000002429057227 */ /* 0x000fe200078e00ff */
[----:B------:R-:W-:-:S03]  /*18a0*/  IABS R12, R52 ;  /* 0x00000034000c7213 */ /* 0x000fc60000000000 */
[----:B------:R-:W-:Y:S02]  /*18b0*/  IMAD.MOV R2, RZ, RZ, -R2 ;  /* 0x000000ffff027224 */ /* 0x000fe400078e0a02 */
[C---:B------:R-:W-:Y:S01]  /*18c0*/  IMAD R7, R33.reuse, R4, R7 ;  /* 0x0000000421077224 */ /* 0x040fe200078e0207 */
[----:B------:R-:W-:Y:S01]  /*18d0*/  ISETP.GT.U32.AND P4, PT, R33, R26, PT ;  /* 0x0000001a2100720c */ /* 0x000fe20003f84070 */
[----:B------:R-:W-:Y:S01]  /*18e0*/  IMAD.HI.U32 R4, R41, R10, RZ ;  /* 0x0000000a29047227 */ /* 0x000fe200078e00ff */
[----:B------:R-:W-:-:S03]  /*18f0*/  IABS R14, R48 ;  /* 0x00000030000e7213 */ /* 0x000fc60000000000 */
[--C-:B------:R-:W-:Y:S01]  /*1900*/  @!P3 IMAD.IADD R15, R15, 0x1, -R33.reuse ;  /* 0x000000010f0fb824 */ /* 0x100fe200078e0a21 */
[----:B------:R-:W-:Y:S01]  /*1910*/  ISETP.GT.U32.AND P3, PT, R33, R21, PT ;  /* 0x000000152100720c */ /* 0x000fe20003f64070 */
[--C-:B------:R-:W-:Y:S01]  /*1920*/  @!P5 IMAD.IADD R13, R13, 0x1, -R33.reuse ;  /* 0x000000010d0dd824 */ /* 0x100fe200078e0a21 */
[----:B------:R-:W-:Y:S01]  /*1930*/  ISETP.GT.U32.AND P5, PT, R33, R19, PT ;  /* 0x000000132100720c */ /* 0x000fe20003fa4070 */
[--C-:B------:R-:W-:Y:S01]  /*1940*/  @!P6 IMAD.IADD R27, R27, 0x1, -R33.reuse ;  /* 0x000000011b1be824 */ /* 0x100fe200078e0a21 */
[----:B------:R-:W-:Y:S01]  /*1950*/  ISETP.GT.U32.AND P6, PT, R33, R20, PT ;  /* 0x000000142100720c */ /* 0x000fe20003fc4070 */
[--C-:B------:R-:W-:Y:S01]  /*1960*/  @!P2 IMAD.IADD R25, R25, 0x1, -R33.reuse ;  /* 0x000000011919a824 */ /* 0x100fe200078e0a21 */
[C---:B------:R-:W-:Y:S01]  /*1970*/  ISETP.GT.U32.AND P2, PT, R33.reuse, R18, PT ;  /* 0x000000122100720c */ /* 0x040fe20003f44070 */
[----:B------:R-:W-:Y:S01]  /*1980*/  @!P1 IMAD.IADD R24, R24, 0x1, -R33 ;  /* 0x0000000118189824 */ /* 0x000fe200078e0a21 */
[----:B------:R-:W-:Y:S01]  /*1990*/  ISETP.GT.U32.AND P1, PT, R33, R17, PT ;  /* 0x000000112100720c */ /* 0x000fe20003f24070 */
[----:B------:R-:W-:-:S02]  /*19a0*/  IMAD.MOV R5, RZ, RZ, -R5 ;  /* 0x000000ffff057224 */ /* 0x000fc400078e0a05 */
[----:B------:R-:W-:Y:S02]  /*19b0*/  IMAD R34, R33, R2, R34 ;  /* 0x0000000221227224 */ /* 0x000fe400078e0222 */
[----:B------:R-:W-:-:S04]  /*19c0*/  IMAD.HI.U32 R39, R41, R6, RZ ;  /* 0x0000000629277227 */ /* 0x000fc800078e00ff */
[----:B------:R-:W-:-:S04]  /*19d0*/  IMAD.HI.U32 R2, R41, R12, RZ ;  /* 0x0000000c29027227 */ /* 0x000fc800078e00ff */
[----:B------:R-:W-:Y:S02]  /*19e0*/  IMAD.MOV R4, RZ, RZ, -R4 ;  /* 0x000000ffff047224 */ /* 0x000fe400078e0a04 */
[----:B------:R-:W-:Y:S01]  /*19f0*/  IMAD R36, R33, R5, R36 ;  /* 0x0000000521247224 */ /* 0x000fe200078e0224 */
[----:B------:R-:W-:Y:S01]  /*1a00*/  IABS R5, R46 ;  /* 0x0000002e00057213 */ /* 0x000fe20000000000 */
[----:B------:R-:W-:Y:S02]  /*1a10*/  IMAD.MOV R39, RZ, RZ, -R39 ;  /* 0x000000ffff277224 */ /* 0x000fe400078e0a27 */
[----:B------:R-:W-:Y:S02]  /*1a20*/  IMAD.MOV R2, RZ, RZ, -R2 ;  /* 0x000000ffff027224 */ /* 0x000fe400078e0a02 */
[----:B------:R-:W-:-:S04]  /*1a30*/  IMAD.HI.U32 R40, R41, R14, RZ ;  /* 0x0000000e29287227 */ /* 0x000fc800078e00ff */
[C---:B------:R-:W-:Y:S01]  /*1a40*/  IMAD R10, R33.reuse, R4, R10 ;  /* 0x00000004210a7224 */ /* 0x040fe200078e020a */
[----:B------:R-:W-:Y:S01]  /*1a50*/  IABS R4, R47 ;  /* 0x0000002f00047213 */ /* 0x000fe20000000000 */
[C---:B------:R-:W-:Y:S01]  /*1a60*/  IMAD R6, R33.reuse, R39, R6 ;  /* 0x0000002721067224 */ /* 0x040fe200078e0206 */
[----:B------:R-:W-:Y:S01]  /*1a70*/  IABS R39, R61 ;  /* 0x0000003d00277213 */ /* 0x000fe20000000000 */
[----:B------:R-:W-:Y:S01]  /*1a80*/  @!P0 IMAD.IADD R22, R22, 0x1, -R33 ;  /* 0x0000000116168824 */ /* 0x000fe200078e0a21 */
[C---:B------:R-:W-:Y:S01]  /*1a90*/  ISETP.GT.U32.AND P0, PT, R33.reuse, R16, PT ;  /* 0x000000102100720c */ /* 0x040fe20003f04070 */
[----:B------:R-:W-:Y:S02]  /*1aa0*/  IMAD R12, R33, R2, R12 ;  /* 0x00000002210c7224 */ /* 0x000fe400078e020c */
[----:B------:R-:W-:Y:S02]  /*1ab0*/  IMAD.MOV R40, RZ, RZ, -R40 ;  /* 0x000000ffff287224 */ /* 0x000fe400078e0a28 */
[----:B------:R-:W-:Y:S01]  /*1ac0*/  IMAD.HI.U32 R2, R41, R5, RZ ;  /* 0x0000000529027227 */ /* 0x000fe200078e00ff */
[----:B------:R-:W-:-:S03]  /*1ad0*/  IABS R60, R56 ;  /* 0x00000038003c7213 */ /* 0x000fc60000000000 */
[----:B------:R-:W-:-:S04]  /*1ae0*/  IMAD.HI.U32 R42, R41, R4, RZ ;  /* 0x00000004292a7227 */ /* 0x000fc800078e00ff */
[--C-:B------:R-:W-:Y:S01]  /*1af0*/  @!P4 IMAD.IADD R26, R26, 0x1, -R33.reuse ;  /* 0x000000011a1ac824 */ /* 0x100fe200078e0a21 */
[----:B------:R-:W-:Y:S01]  /*1b00*/  ISETP.GT.U32.AND P4, PT, R33, R13, PT ;  /* 0x0000000d2100720c */ /* 0x000fe20003f84070 */
[--C-:B------:R-:W-:Y:S01]  /*1b10*/  @!P3 IMAD.IADD R21, R21, 0x1, -R33.reuse ;  /* 0x000000011515b824 */ /* 0x100fe200078e0a21 */
[C---:B------:R-:W-:Y:S01]  /*1b20*/  ISETP.GT.U32.AND P3, PT, R33.reuse, R15, PT ;  /* 0x0000000f2100720c */ /* 0x040fe20003f64070 */
[--C-:B------:R-:W-:Y:S01]  /*1b30*/  @!P6 IMAD.IADD R20, R20, 0x1, -R33.reuse ;  /* 0x000000011414e824 */ /* 0x100fe200078e0a21 */
[----:B------:R-:W-:Y:S01]  /*1b40*/  ISETP.GT.U32.AND P6, PT, R33, R11, PT ;  /* 0x0000000b2100720c */ /* 0x000fe20003fc4070 */
[--C-:B------:R-:W-:Y:S01]  /*1b50*/  @!P5 IMAD.IADD R19, R19, 0x1, -R33.reuse ;  /* 0x000000011313d824 */ /* 0x100fe200078e0a21 */
[C---:B------:R-:W-:Y:S01]  /*1b60*/  ISETP.GT.U32.AND P5, PT, R33.reuse, R36, PT ;  /* 0x000000242100720c */ /* 0x040fe20003fa4070 */
[--C-:B------:R-:W-:Y:S01]  /*1b70*/  @!P2 IMAD.IADD R18, R18, 0x1, -R33.reuse ;  /* 0x000000011212a824 */ /* 0x100fe200078e0a21 */
[----:B------:R-:W-:Y:S01]  /*1b80*/  ISETP.GT.U32.AND P2, PT, R33, R7, PT ;  /* 0x000000072100720c */ /* 0x000fe20003f44070 */
[----:B------:R-:W-:Y:S01]  /*1b90*/  @!P1 IMAD.IADD R17, R17, 0x1, -R33 ;  /* 0x0000000111119824 */ /* 0x000fe200078e0a21 */
[C---:B------:R-:W-:Y:S01]  /*1ba0*/  ISETP.GT.U32.AND P1, PT, R33.reuse, R34, PT ;  /* 0x000000222100720c */ /* 0x040fe20003f24070 */
[----:B------:R-:W-:-:S02]  /*1bb0*/  IMAD R14, R33, R40, R14 ;  /* 0x00000028210e7224 */ /* 0x000fc400078e020e */
[----:B------:R-:W-:Y:S02]  /*1bc0*/  IMAD.MOV R2, RZ, RZ, -R2 ;  /* 0x000000ffff027224 */ /* 0x000fe400078e0a02 */
[----:B------:R-:W-:-:S04]  /*1bd0*/  IMAD.HI.U32 R40, R41, R39, RZ ;  /* 0x0000002729287227 */ /* 0x000fc800078e00ff */
[----:B------:R-:W-:Y:S02]  /*1be0*/  IMAD.MOV R42, RZ, RZ, -R42 ;  /* 0x000000ffff2a7224 */ /* 0x000fe400078e0a2a */
[----:B------:R-:W-:-:S04]  /*1bf0*/  IMAD.HI.U32 R3, R3, R60, RZ ;  /* 0x0000003c03037227 */ /* 0x000fc800078e00ff */
[C---:B------:R-:W-:Y:S01]  /*1c00*/  IMAD R5, R33.reuse, R2, R5 ;  /* 0x0000000221057224 */ /* 0x040fe200078e0205 */
[----:B------:R-:W-:Y:S01]  /*1c10*/  IABS R2, R59 ;  /* 0x0000003b00027213 */ /* 0x000fe20000000000 */
[----:B------:R-:W-:Y:S02]  /*1c20*/  IMAD.MOV R40, RZ, RZ, -R40 ;  /* 0x000000ffff287224 */ /* 0x000fe400078e0a28 */
[C---:B------:R-:W-:Y:S02]  /*1c30*/  IMAD R4, R33.reuse, R42, R4 ;  /* 0x0000002a21047224 */ /* 0x040fe400078e0204 */
[----:B------:R-:W-:Y:S02]  /*1c40*/  IMAD.MOV R42, RZ, RZ, -R3 ;  /* 0x000000ffff2a7224 */ /* 0x000fe400078e0a03 */
[C---:B------:R-:W-:Y:S02]  /*1c50*/  IMAD R3, R33.reuse, R40, R39 ;  /* 0x0000002821037224 */ /* 0x040fe400078e0227 */
[----:B------:R-:W-:Y:S01]  /*1c60*/  @!P0 IMAD.IADD R16, R16, 0x1, -R33 ;  /* 0x0000000110108824 */ /* 0x000fe200078e0a21 */
[----:B------:R-:W-:Y:S01]  /*1c70*/  ISETP.GT.U32.AND P0, PT, R33, R10, PT ;  /* 0x0000000a2100720c */ /* 0x000fe20003f04070 */
[----:B------:R-:W-:-:S04]  /*1c80*/  IMAD.HI.U32 R41, R41, R2, RZ ;  /* 0x0000000229297227 */ /* 0x000fc800078e00ff */
[--C-:B------:R-:W-:Y:S01]  /*1c90*/  @!P3 IMAD.IADD R15, R15, 0x1, -R33.reuse ;  /* 0x000000010f0fb824 */ /* 0x100fe200078e0a21 */
[----:B------:R-:W-:Y:S01]  /*1ca0*/  ISETP.GT.U32.AND P3, PT, R33, R12, PT ;  /* 0x0000000c2100720c */ /* 0x000fe20003f64070 */
        /* <DEDUP_REMOVED lines=8> */
[----:B------:R-:W-:Y:S01]  /*1d30*/  @!P1 IMAD.IADD R34, R34, 0x1, -R33 ;  /* 0x0000000122229824 */ /* 0x000fe200078e0a21 */
[----:B------:R-:W-:Y:S01]  /*1d40*/  ISETP.GT.U32.AND P1, PT, R33, R3, PT ;  /* 0x000000032100720c */ /* 0x000fe20003f24070 */
[----:B------:R-:W-:-:S04]  /*1d50*/  IMAD.MOV R41, RZ, RZ, -R41 ;  /* 0x000000ffff297224 */ /* 0x000fc800078e0a29 */
[C---:B------:R-:W-:Y:S02]  /*1d60*/  IMAD R2, R33.reuse, R41, R2 ;  /* 0x0000002921027224 */ /* 0x040fe400078e0202 */
[----:B------:R-:W-:Y:S02]  /*1d70*/  IMAD R60, R0, R42, R60 ;  /* 0x0000002a003c7224 */ /* 0x000fe400078e023c */
        /* <DEDUP_REMOVED lines=13> */
[----:B------:R-:W-:Y:S01]  /*1e50*/  ISETP.GT.U32.AND P1, PT, R33, R10, PT ;  /* 0x0000000a2100720c */ /* 0x000fe20003f24070 */
[C---:B------:R-:W-:Y:S01]  /*1e60*/  IMAD.SHL.U32 R39, R44.reuse, 0x40, RZ ;  /* 0x000000402c277824 */ /* 0x040fe200078e00ff */
[----:B------:R-:W2:Y:S01]  /*1e70*/  LDL R42, [R1+0x234] ;  /* 0x00023400012a7983 */ /* 0x000ea20000100800 */
[----:B------:R-:W-:-:S02]  /*1e80*/  IMAD.SHL.U32 R41, R44, 0x10, RZ ;  /* 0x000000102c297824 */ /* 0x000fc400078e00ff */
[--C-:B------:R-:W-:Y:S01]  /*1e90*/  @!P0 IMAD.IADD R2, R2, 0x1, -R33.reuse ;  /* 0x0000000102028824 */ /* 0x100fe200078e0a21 */
[----:B------:R-:W-:Y:S01]  /*1ea0*/  LOP3.LUT R39, R39, 0x1c0, RZ, 0xc0, !PT ;  /* 0x000001c027277812 */ /* 0x000fe200078ec0ff */
[----:B------:R-:W-:Y:S01]  /*1eb0*/  @!P3 IMAD.IADD R60, R60, 0x1, -R0 ;  /* 0x000000013c3cb824 */ /* 0x000fe200078e0a00 */
[----:B------:R-:W-:Y:S01]  /*1ec0*/  LOP3.LUT R8, R41, 0xe00, RZ, 0xc0, !PT ;  /* 0x00000e0029087812 */ /* 0x000fe200078ec0ff */
[--C-:B------:R-:W-:Y:S01]  /*1ed0*/  @!P4 IMAD.IADD R11, R11, 0x1, -R33.reuse ;  /* 0x000000010b0bc824 */ /* 0x100fe200078e0a21 */
[C---:B------:R-:W-:Y:S01]  /*1ee0*/  ISETP.GT.U32.AND P0, PT, R33.reuse, R12, PT ;  /* 0x0000000c2100720c */ /* 0x040fe20003f04070 */
[--C-:B------:R-:W-:Y:S01]  /*1ef0*/  @!P6 IMAD.IADD R36, R36, 0x1, -R33.reuse ;  /* 0x000000012424e824 */ /* 0x100fe200078e0a21 */
[----:B------:R-:W-:Y:S01]  /*1f00*/  ISETP.GT.U32.AND P3, PT, R33, R14, PT ;  /* 0x0000000e2100720c */ /* 0x000fe20003f64070 */
[--C-:B------:R-:W-:Y:S01]  /*1f10*/  @!P5 IMAD.IADD R7, R7, 0x1, -R33.reuse ;  /* 0x000000010707d824 */ /* 0x100fe200078e0a21 */
[C---:B------:R-:W-:Y:S01]  /*1f20*/  ISETP.GT.U32.AND P4, PT, R33.reuse, R6, PT ;  /* 0x000000062100720c */ /* 0x040fe20003f84070 */
[--C-:B------:R-:W-:Y:S01]  /*1f30*/  @!P2 IMAD.IADD R34, R34, 0x1, -R33.reuse ;  /* 0x000000012222a824 */ /* 0x100fe200078e0a21 */
[C---:B------:R-:W-:Y:S01]  /*1f40*/  ISETP.GT.U32.AND P5, PT, R33.reuse, R5, PT ;  /* 0x000000052100720c */ /* 0x040fe20003fa4070 */
[----:B------:R-:W-:Y:S01]  /*1f50*/  @!P1 IMAD.IADD R10, R10, 0x1, -R33 ;  /* 0x000000010a0a9824 */ /* 0x000fe200078e0a21 */
[----:B------:R-:W-:-:S02]  /*1f60*/  ISETP.GT.U32.AND P2, PT, R33, R4, PT ;  /* 0x000000042100720c */ /* 0x000fc40003f44070 */
[C---:B------:R-:W-:Y:S02]  /*1f70*/  ISETP.GT.U32.AND P1, PT, R33.reuse, R3, PT ;  /* 0x000000032100720c */ /* 0x040fe40003f24070 */
[----:B------:R-:W-:Y:S02]  /*1f80*/  ISETP.GT.U32.AND P6, PT, R33, R2, PT ;  /* 0x000000022100720c */ /* 0x000fe40003fc4070 */
[----:B------:R-:W-:Y:S01]  /*1f90*/  IADD3 R39, PT, PT, R8, UR5, R39 ;  /* 0x0000000508277c10 */ /* 0x000fe2000fffe027 */
[----:B------:R-:W-:Y:S01]  /*1fa0*/  IMAD.MOV.U32 R41, RZ, RZ, R9 ;  /* 0x000000ffff297224 */ /* 0x000fe200078e0009 */
[----:B------:R-:W-:-:S03]  /*1fb0*/  LOP3.LUT R40, R44, 0x3, RZ, 0xc0, !PT ;  /* 0x000000032c287812 */ /* 0x000fc600078ec0ff */
[----:B------:R-:W-:Y:S01]  /*1fc0*/  IMAD.IADD R39, R38, 0x1, R39 ;  /* 0x0000000126277824 */ /* 0x000fe200078e0227 */
[----:B------:R0:W-:Y:S01]  /*1fd0*/  STL [R1+0x230], R8 ;  /* 0x0002300801007387 */ /* 0x0001e20000100800 */
[--C-:B------:R-:W-:Y:S02]  /*1fe0*/  @!P0 IMAD.IADD R12, R12, 0x1, -R33.reuse ;  /* 0x000000010c0c8824 */ /* 0x100fe400078e0a21 */
[--C-:B------:R-:W-:Y:S01]  /*1ff0*/  @!P3 IMAD.IADD R14, R14, 0x1, -R33.reuse ;  /* 0x000000010e0eb824 */ /* 0x100fe200078e0a21 */
[----:B------:R-:W3:Y:S01]  /*2000*/  LDL R43, [R1+0x1e4] ;  /* 0x0001e400012b7983 */ /* 0x000ee20000100800 */
[--C-:B------:R-:W-:Y:S02]  /*2010*/  @!P4 IMAD.IADD R6, R6, 0x1, -R33.reuse ;  /* 0x000000010606c824 */ /* 0x100fe400078e0a21 */
[--C-:B------:R-:W-:Y:S01]  /*2020*/  @!P5 IMAD.IADD R5, R5, 0x1, -R33.reuse ;  /* 0x000000010505d824 */ /* 0x100fe200078e0a21 */
[----:B------:R-:W4:Y:S01]  /*2030*/  LDL R9, [R1+0x1e8] ;  /* 0x0001e80001097983 */ /* 0x000f220000100800 */
[----:B------:R-:W-:-:S02]  /*2040*/  @!P2 IMAD.IADD R4, R4, 0x1, -R33 ;  /* 0x000000010404a824 */ /* 0x000fc400078e0a21 */
[--C-:B------:R-:W-:Y:S01]  /*2050*/  @!P1 IMAD.IADD R3, R3, 0x1, -R33.reuse ;  /* 0x0000000103039824 */ /* 0x100fe200078e0a21 */
[----:B0-----:R-:W5:Y:S01]  /*2060*/  LDL R8, [R1+0x240] ;  /* 0x0002400001087983 */ /* 0x001f620000100800 */
[----:B------:R-:W-:-:S03]  /*2070*/  @!P6 IMAD.IADD R2, R2, 0x1, -R33 ;  /* 0x000000010202e824 */ /* 0x000fc600078e0a21 */
[----:B------:R-:W5:Y:S04]  /*2080*/  LDL R44, [R1+0x1ec] ;  /* 0x0001ec00012c7983 */ /* 0x000f680000100800 */
[----:B------:R-:W5:Y:S04]  /*2090*/  LDL R38, [R1+0x248] ;  /* 0x0002480001267983 */ /* 0x000f680000100800 */
[----:B------:R0:W-:Y:S04]  /*20a0*/  STL [R1+0x30], R39 ;  /* 0x0000302701007387 */ /* 0x0001e80000100800 */
[----:B------:R-:W5:Y:S01]  /*20b0*/  LDL R33, [R1+0x238] ;  /* 0x0002380001217983 */ /* 0x000f620000100800 */
[----:B------:R-:W-:-:S03]  /*20c0*/  ISETP.GT.U32.AND P0, PT, R0, R60, PT ;  /* 0x0000003c0000720c */ /* 0x000fc60003f04070 */
[----:B0-----:R-:W5:Y:S01]  /*20d0*/  LDL R39, [R1+0x1f4] ;  /* 0x0001f40001277983 */ /* 0x001f620000100800 */
[----:B------:R-:W-:Y:S01]  /*20e0*/  IMAD R40, R40, 0x110, RZ ;  /* 0x0000011028287824 */ /* 0x000fe200078e02ff */
[----:B------:R-:W-:Y:S02]  /*20f0*/  ISETP.GE.AND P3, PT, R41, RZ, PT ;  /* 0x000000ff2900720c */ /* 0x000fe40003f66270 */
[----:B------:R-:W5:Y:S02]  /*2100*/  LDL R41, [R1+0x1f8] ;  /* 0x0001f80001297983 */ /* 0x000f640000100800 */
[----:B------:R-:W-:-:S04]  /*2110*/  LOP3.LUT R23, R40, R23, RZ, 0x3c, !PT ;  /* 0x0000001728177212 */ /* 0x000fc800078e3cff */
[----:B------:R-:W-:Y:S01]  /*2120*/  @!P0 IMAD.IADD R60, R60, 0x1, -R0 ;  /* 0x000000013c3c8824 */ /* 0x000fe200078e0a00 */
[----:B------:R-:W5:Y:S04]  /*2130*/  LDL R40, [R1+0x24c] ;  /* 0x00024c0001287983 */ /* 0x000f680000100800 */
[----:B------:R-:W5:Y:S01]  /*2140*/  LDL R0, [R1+0x1f0] ;  /* 0x0001f00001007983 */ /* 0x000f620000100800 */
[----:B--2---:R-:W-:-:S03]  /*2150*/  ISETP.GE.AND P4, PT, R42, RZ, PT ;  /* 0x000000ff2a00720c */ /* 0x004fc60003f86270 */
[----:B------:R-:W2:Y:S01]  /*2160*/  LDL R42, [R1+0x250] ;  /* 0x00025000012a7983 */ /* 0x000ea20000100800 */
[----:B---3--:R-:W-:-:S03]  /*2170*/  ISETP.GE.AND P5, PT, R43, RZ, PT ;  /* 0x000000ff2b00720c */ /* 0x008fc60003fa6270 */
[----:B------:R-:W3:Y:S01]  /*2180*/  LDL R43, [R1+0x1fc] ;  /* 0x0001fc00012b7983 */ /* 0x000ee20000100800 */
[----:B----4-:R-:W-:Y:S02]  /*2190*/  ISETP.GE.AND P1, PT, R9, RZ, PT ;  /* 0x000000ff0900720c */ /* 0x010fe40003f26270 */
[----:B-----5:R-:W-:Y:S02]  /*21a0*/  ISETP.GE.AND P2, PT, R8, RZ, PT ;  /* 0x000000ff0800720c */ /* 0x020fe40003f46270 */
[----:B------:R-:W-:Y:S01]  /*21b0*/  ISETP.GE.AND P0, PT, R33, RZ, PT ;  /* 0x000000ff2100720c */ /* 0x000fe20003f06270 */
[----:B------:R-:W-:Y:S02]  /*21c0*/  IMAD.MOV.U32 R33, RZ, RZ, R37 ;  /* 0x000000ffff217224 */ /* 0x000fe400078e0025 */
[----:B------:R-:W4:Y:S04]  /*21d0*/  LDL R37, [R1+0x244] ;  /* 0x0002440001257983 */ /* 0x000f280000100800 */
[----:B------:R-:W5:Y:S04]  /*21e0*/  LDL.LU R9, [R1+0x280] ;  /* 0x0002800001097983 */ /* 0x000f680000300800 */
[----:B------:R-:W2:Y:S01]  /*21f0*/  LDL.LU R8, [R1+0x27c] ;  /* 0x00027c0001087983 */ /* 0x000ea20000300800 */
[----:B------:R-:W-:-:S02]  /*2200*/  @!P1 IMAD.MOV R29, RZ, RZ, -R29 ;  /* 0x000000ffff1d9224 */ /* 0x000fc400078e0a1d */
[----:B------:R-:W-:Y:S01]  /*2210*/  @!P0 IMAD.MOV R30, RZ, RZ, -R30 ;  /* 0x000000ffff1e8224 */ /* 0x000fe200078e0a1e */
[----:B------:R-:W-:Y:S02]  /*2220*/  ISETP.GE.AND P0, PT, R38, RZ, PT ;  /* 0x000000ff2600720c */ /* 0x000fe40003f06270 */
[----:B------:R-:W-:-:S11]  /*2230*/  ISETP.GE.AND P1, PT, R39, RZ, PT ;  /* 0x000000ff2700720c */ /* 0x000fd60003f26270 */
[----:B------:R-:W-:Y:S02]  /*2240*/  @!P0 IMAD.MOV R24, RZ, RZ, -R24 ;  /* 0x000000ffff188224 */ /* 0x000fe400078e0a18 */
[----:B------:R-:W-:Y:S02]  /*2250*/  @!P1 IMAD.MOV R22, RZ, RZ, -R22 ;  /* 0x000000ffff169224 */ /* 0x000fe400078e0a16 */
[----:B------:R-:W-:Y:S01]  /*2260*/  @!P3 IMAD.MOV R33, RZ, RZ, -R33 ;  /* 0x000000ffff21b224 */ /* 0x000fe200078e0a21 */
[----:B------:R-:W-:Y:S01]  /*2270*/  ISETP.GE.AND P3, PT, R44, RZ, PT ;  /* 0x000000ff2c00720c */ /* 0x000fe20003f66270 */
[----:B------:R-:W-:Y:S02]  /*2280*/  @!P4 IMAD.MOV R32, RZ, RZ, -R32 ;  /* 0x000000ffff20c224 */ /* 0x000fe400078e0a20 */
[----:B------:R-:W-:Y:S01]  /*2290*/  @!P2 IMAD.MOV R28, RZ, RZ, -R28 ;  /* 0x000000ffff1ca224 */ /* 0x000fe200078e0a1c */
[----:B------:R-:W-:-:S09]  /*22a0*/  ISETP.GE.AND P2, PT, R40, RZ, PT ;  /* 0x000000ff2800720c */ /* 0x000fd20003f46270 */
[----:B------:R-:W-:Y:S01]  /*22b0*/  @!P3 IMAD.MOV R27, RZ, RZ, -R27 ;  /* 0x000000ffff1bb224 */ /* 0x000fe200078e0a1b */
[----:B------:R-:W-:-:S03]  /*22c0*/  ISETP.GE.AND P3, PT, R41, RZ, PT ;  /* 0x000000ff2900720c */ /* 0x000fc60003f66270 */
[----:B------:R-:W-:Y:S01]  /*22d0*/  @!P2 IMAD.MOV R21, RZ, RZ, -R21 ;  /* 0x000000ffff15a224 */ /* 0x000fe200078e0a15 */
[----:B------:R-:W-:-:S09]  /*22e0*/  ISETP.GE.AND P2, PT, R49, RZ, PT ;  /* 0x000000ff3100720c */ /* 0x000fd20003f46270 */
[----:B------:R-:W-:Y:S01]  /*22f0*/  @!P3 IMAD.MOV R20, RZ, RZ, -R20 ;  /* 0x000000ffff14b224 */ /* 0x000fe200078e0a14 */
[----:B------:R-:W-:Y:S01]  /*2300*/  ISETP.GE.AND P3, PT, R50, RZ, PT ;  /* 0x000000ff3200720c */ /* 0x000fe20003f66270 */
[----:B------:R-:W-:Y:S01]  /*2310*/  @!P5 IMAD.MOV R31, RZ, RZ, -R31 ;  /* 0x000000ffff1fd224 */ /* 0x000fe200078e0a1f */
[----:B-----5:R-:W-:Y:S02]  /*2320*/  ISETP.GE.AND P1, PT, R9, RZ, PT ;  /* 0x000000ff0900720c */ /* 0x020fe40003f26270 */
[----:B--2---:R-:W-:Y:S02]  /*2330*/  ISETP.GE.AND P0, PT, R8, RZ, PT ;  /* 0x000000ff0800720c */ /* 0x004fe40003f06270 */
[----:B------:R-:W2:Y:S04]  /*2340*/  LDL.LU R8, [R1+0x278] ;  /* 0x0002780001087983 */ /* 0x000ea80000300800 */
[----:B------:R-:W5:Y:S01]  /*2350*/  LDL.LU R9, [R1+0x274] ;  /* 0x0002740001097983 */ /* 0x000f620000300800 */
[----:B----4-:R-:W-:-:S03]  /*2360*/  ISETP.GE.AND P4, PT, R37, RZ, PT ;  /* 0x000000ff2500720c */ /* 0x010fc60003f86270 */
[----:B------:R-:W4:Y:S04]  /*2370*/  LDL.LU R49, [R1+0x270] ;  /* 0x0002700001317983 */ /* 0x000f280000300800 */
[----:B------:R-:W2:Y:S06]  /*2380*/  LDL.LU R50, [R1+0x26c] ;  /* 0x00026c0001327983 */ /* 0x000eac0000300800 */
[----:B------:R-:W-:Y:S01]  /*2390*/  @!P4 IMAD.MOV R26, RZ, RZ, -R26 ;  /* 0x000000ffff1ac224 */ /* 0x000fe200078e0a1a */
[----:B------:R-:W-:-:S13]  /*23a0*/  ISETP.GE.AND P4, PT, R42, RZ, PT ;  /* 0x000000ff2a00720c */ /* 0x000fda0003f86270 */
[----:B------:R-:W-:Y:S01]  /*23b0*/  @!P4 IMAD.MOV R19, RZ, RZ, -R19 ;  /* 0x000000ffff13c224 */ /* 0x000fe200078e0a13 */
[----:B------:R-:W-:Y:S02]  /*23c0*/  ISETP.GE.AND P4, PT, R51, RZ, PT ;  /* 0x000000ff3300720c */ /* 0x000fe40003f86270 */
[----:B------:R-:W2:Y:S01]  /*23d0*/  LDL.LU R51, [R1+0x268] ;  /* 0x0002680001337983 */ /* 0x000ea20000300800 */
[----:B------:R-:W-:-:S13]  /*23e0*/  ISETP.GE.AND P5, PT, R0, RZ, PT ;  /* 0x000000ff0000720c */ /* 0x000fda0003fa6270 */
[----:B------:R-:W-:Y:S01]  /*23f0*/  @!P5 IMAD.MOV R25, RZ, RZ, -R25 ;  /* 0x000000ffff19d224 */ /* 0x000fe200078e0a19 */
[----:B---3--:R-:W-:Y:S01]  /*2400*/  ISETP.GE.AND P5, PT, R43, RZ, PT ;  /* 0x000000ff2b00720c */ /* 0x008fe20003fa6270 */
[----:B------:R-:W-:Y:S01]  /*2410*/  @!P0 IMAD.MOV R17, RZ, RZ, -R17 ;  /* 0x000000ffff118224 */ /* 0x000fe200078e0a11 */
[----:B------:R-:W-:Y:S01]  /*2420*/  ISETP.GE.AND P0, PT, R55, RZ, PT ;  /* 0x000000ff3700720c */ /* 0x000fe20003f06270 */
[----:B------:R-:W-:Y:S01]  /*2430*/  @!P1 IMAD.MOV R16, RZ, RZ, -R16 ;  /* 0x000000ffff109224 */ /* 0x000fe200078e0a10 */
[----:B------:R-:W-:Y:S01]  /*2440*/  ISETP.GE.AND P1, PT, R54, RZ, PT ;  /* 0x000000ff3600720c */ /* 0x000fe20003f26270 */
[----:B------:R-:W-:-:S08]  /*2450*/  @!P2 IMAD.MOV R15, RZ, RZ, -R15 ;  /* 0x000000ffff0fa224 */ /* 0x000fd000078e0a0f */
[----:B------:R-:W-:Y:S01]  /*2460*/  @!P5 IMAD.MOV R18, RZ, RZ, -R18 ;  /* 0x000000ffff12d224 */ /* 0x000fe200078e0a12 */
[----:B------:R-:W-:Y:S01]  /*2470*/  ISETP.GE.AND P5, PT, R57, RZ, PT ;  /* 0x000000ff3900720c */ /* 0x000fe20003fa6270 */
[----:B------:R-:W-:Y:S01]  /*2480*/  @!P3 IMAD.MOV R13, RZ, RZ, -R13 ;  /* 0x000000ffff0db224 */ /* 0x000fe200078e0a0d */
[----:B------:R-:W-:Y:S01]  /*2490*/  ISETP.GE.AND P2, PT, R53, RZ, PT ;  /* 0x000000ff3500720c */ /* 0x000fe20003f46270 */
[----:B------:R-:W-:Y:S01]  /*24a0*/  @!P4 IMAD.MOV R11, RZ, RZ, -R11 ;  /* 0x000000ffff0bc224 */ /* 0x000fe200078e0a0b */
[----:B------:R-:W-:Y:S02]  /*24b0*/  ISETP.GE.AND P3, PT, R52, RZ, PT ;  /* 0x000000ff3400720c */ /* 0x000fe40003f66270 */
[----:B------:R-:W-:-:S07]  /*24c0*/  ISETP.GE.AND P4, PT, R48, RZ, PT ;  /* 0x000000ff3000720c */ /* 0x000fce0003f86270 */
[----:B------:R-:W-:Y:S01]  /*24d0*/  @!P5 IMAD.MOV R36, RZ, RZ, -R36 ;  /* 0x000000ffff24d224 */ /* 0x000fe200078e0a24 */
[----:B------:R-:W-:Y:S01]  /*24e0*/  ISETP.GE.AND P5, PT, R45, RZ, PT ;  /* 0x000000ff2d00720c */ /* 0x000fe20003fa6270 */
        /* <DEDUP_REMOVED lines=9> */
[----:B------:R-:W-:-:S03]  /*2580*/  ISETP.GE.AND P4, PT, R58, RZ, PT ;  /* 0x000000ff3a00720c */ /* 0x000fc60003f86270 */
[----:B------:R-:W-:Y:S02]  /*2590*/  @!P5 IMAD.MOV R6, RZ, RZ, -R6 ;  /* 0x000000ffff06d224 */ /* 0x000fe400078e0a06 */
[----:B------:R-:W-:Y:S02]  /*25a0*/  @!P0 IMAD.MOV R5, RZ, RZ, -R5 ;  /* 0x000000ffff058224 */ /* 0x000fe400078e0a05 */
[----:B------:R-:W-:Y:S02]  /*25b0*/  @!P1 IMAD.MOV R4, RZ, RZ, -R4 ;  /* 0x000000ffff049224 */ /* 0x000fe400078e0a04 */
[----:B------:R-:W-:Y:S02]  /*25c0*/  @!P2 IMAD.MOV R3, RZ, RZ, -R3 ;  /* 0x000000ffff03a224 */ /* 0x000fe400078e0a03 */
[----:B------:R-:W-:Y:S02]  /*25d0*/  @!P3 IMAD.MOV R2, RZ, RZ, -R2 ;  /* 0x000000ffff02b224 */ /* 0x000fe400078e0a02 */
[----:B------:R-:W-:Y:S01]  /*25e0*/  @!P4 IMAD.MOV R35, RZ, RZ, -R35 ;  /* 0x000000ffff23c224 */ /* 0x000fe200078e0a23 */
[----:B------:R-:W-:-:S13]  /*25f0*/  ISETP.GE.AND P6, PT, R56, RZ, PT ;  /* 0x000000ff3800720c */ /* 0x000fda0003fc6270 */
[----:B------:R-:W-:Y:S01]  /*2600*/  @!P6 IMAD.MOV R60, RZ, RZ, -R60 ;  /* 0x000000ffff3ce224 */ /* 0x000fe200078e0a3c */
[----:B------:R-:W0:Y:S01]  /*2610*/  S2R R44, SR_TID.X ;  /* 0x00000000002c7919 */ /* 0x000e220000002100 */
[----:B-----5:R-:W-:Y:S02]  /*2620*/  ISETP.NE.AND P5, PT, R9, RZ, PT ;  /* 0x000000ff0900720c */ /* 0x020fe40003fa5270 */
[----:B------:R-:W-:-:S04]  /*2630*/  LOP3.LUT R0, RZ, R9, RZ, 0x33, !PT ;  /* 0x00000009ff007212 */ /* 0x000fc800078e33ff */
[C---:B------:R-:W-:Y:S02]  /*2640*/  SEL R33, R0.reuse, R33, !P5 ;  /* 0x0000002100217207 */ /* 0x040fe40006800000 */
[C---:B------:R-:W-:Y:S02]  /*2650*/  SEL R32, R0.reuse, R32, !P5 ;  /* 0x0000002000207207 */ /* 0x040fe40006800000 */
[C---:B------:R-:W-:Y:S01]  /*2660*/  SEL R31, R0.reuse, R31, !P5 ;  /* 0x0000001f001f7207 */ /* 0x040fe20006800000 */
[----:B------:R-:W-:Y:S01]  /*2670*/  IMAD R33, R33, UR7, RZ ;  /* 0x0000000721217c24 */ /* 0x000fe2000f8e02ff */
[----:B------:R-:W-:Y:S01]  /*2680*/  SEL R30, R0, R30, !P5 ;  /* 0x0000001e001e7207 */ /* 0x000fe20006800000 */
[----:B------:R-:W-:Y:S01]  /*2690*/  IMAD R32, R32, UR7, RZ ;  /* 0x0000000720207c24 */ /* 0x000fe2000f8e02ff */
[C---:B------:R-:W-:Y:S02]  /*26a0*/  SEL R29, R0.reuse, R29, !P5 ;  /* 0x0000001d001d7207 */ /* 0x040fe40006800000 */
[----:B------:R-:W-:-:S02]  /*26b0*/  SEL R28, R0, R28, !P5 ;  /* 0x0000001c001c7207 */ /* 0x000fc40006800000 */
[C---:B------:R-:W-:Y:S02]  /*26c0*/  SEL R27, R0.reuse, R27, !P5 ;  /* 0x0000001b001b7207 */ /* 0x040fe40006800000 */
[C---:B------:R-:W-:Y:S02]  /*26d0*/  SEL R26, R0.reuse, R26, !P5 ;  /* 0x0000001a001a7207 */ /* 0x040fe40006800000 */
[C---:B------:R-:W-:Y:S02]  /*26e0*/  SEL R25, R0.reuse, R25, !P5 ;  /* 0x0000001900197207 */ /* 0x040fe40006800000 */
[C---:B------:R-:W-:Y:S02]  /*26f0*/  SEL R24, R0.reuse, R24, !P5 ;  /* 0x0000001800187207 */ /* 0x040fe40006800000 */
        /* <DEDUP_REMOVED lines=20> */
[----:B------:R-:W-:Y:S02]  /*2840*/  SEL R2, R0, R2, !P5 ;  /* 0x0000000200027207 */ /* 0x000fe40006800000 */
[----:B--2---:R-:W-:Y:S02]  /*2850*/  ISETP.NE.AND P0, PT, R8, RZ, PT ;  /* 0x000000ff0800720c */ /* 0x004fe40003f05270 */
[----:B------:R-:W-:Y:S01]  /*2860*/  SEL R0, R0, R35, !P5 ;  /* 0x0000002300007207 */ /* 0x000fe20006800000 */
[----:B------:R-:W-:Y:S01]  /*2870*/  IMAD R31, R31, UR7, RZ ;  /* 0x000000071f1f7c24 */ /* 0x000fe2000f8e02ff */
[----:B------:R-:W-:Y:S01]  /*2880*/  IADD3 R36, P5, PT, R33, UR14, RZ ;  /* 0x0000000e21247c10 */ /* 0x000fe2000ffbe0ff */
[----:B------:R-:W-:Y:S01]  /*2890*/  IMAD R30, R30, UR7, RZ ;  /* 0x000000071e1e7c24 */ /* 0x000fe2000f8e02ff */
[----:B------:R-:W-:Y:S01]  /*28a0*/  IADD3 R35, P4, PT, R32, UR14, RZ ;  /* 0x0000000e20237c10 */ /* 0x000fe2000ff9e0ff */
[----:B------:R-:W-:Y:S02]  /*28b0*/  IMAD R29, R29, UR7, RZ ;  /* 0x000000071d1d7c24 */ /* 0x000fe4000f8e02ff */
[----:B------:R1:W-:Y:S01]  /*28c0*/  STL [R1+0x78], R36 ;  /* 0x0000782401007387 */ /* 0x0003e20000100800 */
[----:B------:R-:W-:-:S03]  /*28d0*/  IMAD R28, R28, UR7, RZ ;  /* 0x000000071c1c7c24 */ /* 0x000fc6000f8e02ff */
[----:B------:R2:W-:Y:S01]  /*28e0*/  STL [R1+0x80], R35 ;  /* 0x0000802301007387 */ /* 0x0005e20000100800 */
[----:B-1----:R-:W-:Y:S02]  /*28f0*/  IADD3 R36, P3, PT, R31, UR14, RZ ;  /* 0x0000000e1f247c10 */ /* 0x002fe4000ff7e0ff */
[----:B--2---:R-:W-:-:S03]  /*2900*/  IADD3 R35, P2, PT, R30, UR14, RZ ;  /* 0x0000000e1e237c10 */ /* 0x004fc6000ff5e0ff */
[----:B------:R1:W-:Y:S01]  /*2910*/  STL [R1+0x88], R36 ;  /* 0x0000882401007387 */ /* 0x0003e20000100800 */
[----:B------:R-:W-:Y:S01]  /*2920*/  @!P0 LOP3.LUT R60, RZ, R8, RZ, 0x33, !PT ;  /* 0x00000008ff3c8212 */ /* 0x000fe200078e33ff */
[----:B------:R-:W-:Y:S02]  /*2930*/  IMAD R27, R27, UR7, RZ ;  /* 0x000000071b1b7c24 */ /* 0x000fe4000f8e02ff */
[----:B------:R2:W-:Y:S01]  /*2940*/  STL [R1+0x90], R35 ;  /* 0x0000902301007387 */ /* 0x0005e20000100800 */
[----:B------:R-:W-:Y:S01]  /*2950*/  IMAD R8, R34, UR7, RZ ;  /* 0x0000000722087c24 */ /* 0x000fe2000f8e02ff */
[----:B------:R-:W-:Y:S01]  /*2960*/  SHF.R.S32.HI R34, RZ, 0x1f, R33 ;  /* 0x0000001fff227819 */ /* 0x000fe20000011421 */
[----:B------:R-:W-:Y:S01]  /*2970*/  IMAD R26, R26, UR7, RZ ;  /* 0x000000071a1a7c24 */ /* 0x000fe2000f8e02ff */
[----:B-1----:R-:W-:Y:S02]  /*2980*/  IADD3 R36, P1, PT, R29, UR14, RZ ;  /* 0x0000000e1d247c10 */ /* 0x002fe4000ff3e0ff */
[----:B--2---:R-:W-:-:S03]  /*2990*/  IADD3 R35, P0, PT, R28, UR14, RZ ;  /* 0x0000000e1c237c10 */ /* 0x004fc6000ff1e0ff */
[----:B------:R1:W-:Y:S01]  /*29a0*/  STL [R1+0x98], R36 ;  /* 0x0000982401007387 */ /* 0x0003e20000100800 */
[----:B------:R-:W-:-:S03]  /*29b0*/  SHF.R.S32.HI R33, RZ, 0x1f, R32 ;  /* 0x0000001fff217819 */ /* 0x000fc60000011420 */
[----:B------:R2:W-:Y:S01]  /*29c0*/  STL [R1+0xa0], R35 ;  /* 0x0000a02301007387 */ /* 0x0005e20000100800 */
[----:B------:R-:W-:Y:S01]  /*29d0*/  IMAD R25, R25, UR7, RZ ;  /* 0x0000000719197c24 */ /* 0x000fe2000f8e02ff */
[----:B------:R-:W-:Y:S02]  /*29e0*/  IADD3.X R33, PT, PT, R33, UR15, RZ, P4, !PT ;  /* 0x0000000f21217c10 */ /* 0x000fe4000a7fe4ff */
[----:B-1----:R-:W-:Y:S02]  /*29f0*/  IADD3 R36, P6, PT, R27, UR14, RZ ;  /* 0x0000000e1b247c10 */ /* 0x002fe4000ffde0ff */
[----:B--2---:R-:W-:Y:S02]  /*2a00*/  IADD3.X R35, PT, PT, R34, UR15, RZ, P5, !PT ;  /* 0x0000000f22237c10 */ /* 0x004fe4000affe4ff */
[----:B------:R-:W-:Y:S01]  /*2a10*/  IADD3 R34, P5, PT, R26, UR14, RZ ;  /* 0x0000000e1a227c10 */ /* 0x000fe2000ffbe0ff */
[----:B------:R-:W-:Y:S01]  /*2a20*/  IMAD R24, R24, UR7, RZ ;  /* 0x0000000718187c24 */ /* 0x000fe2000f8e02ff */
[----:B------:R-:W-:Y:S01]  /*2a30*/  SHF.R.S32.HI R32, RZ, 0x1f, R31 ;  /* 0x0000001fff207819 */ /* 0x000fe2000001141f */
[----:B------:R-:W-:Y:S01]  /*2a40*/  STL [R1+0xa8], R36 ;  /* 0x0000a82401007387 */ /* 0x000fe20000100800 */
[----:B------:R-:W-:-:S03]  /*2a50*/  SHF.R.S32.HI R31, RZ, 0x1f, R30 ;  /* 0x0000001fff1f7819 */ /* 0x000fc6000001141e */
[----:B------:R-:W-:Y:S04]  /*2a60*/  STL [R1+0x74], R35 ;  /* 0x0000742301007387 */ /* 0x000fe80000100800 */
[----:B------:R1:W-:Y:S01]  /*2a70*/  STL [R1+0xb0], R34 ;  /* 0x0000b02201007387 */ /* 0x0003e20000100800 */
[----:B------:R-:W-:-:S03]  /*2a80*/  IMAD R22, R22, UR7, RZ ;  /* 0x0000000716167c24 */ /* 0x000fc6000f8e02ff */
[----:B------:R2:W-:Y:S01]  /*2a90*/  STL [R1+0x7c], R33 ;  /* 0x00007c2101007387 */ /* 0x0005e20000100800 */
        /* <DEDUP_REMOVED lines=70> */
[----:B------:R-:W-:-:S03]  /*2f00*/  IADD3.X R18, PT, PT, R18, UR15, RZ, P4, !PT ;  /* 0x0000000f12127c10 */ /* 0x000fc6000a7fe4ff */
[----:B------:R2:W-:Y:S01]  /*2f10*/  STL [R1+0xdc], R20 ;  /* 0x0000dc1401007387 */ /* 0x0005e20000100800 */
[----:B------:R-:W-:Y:S01]  /*2f20*/  IMAD R10, R10, UR7, RZ ;  /* 0x000000070a0a7c24 */ /* 0x000fe2000f8e02ff */
[----:B-1----:R-:W-:Y:S02]  /*2f30*/  IADD3 R21, P6, PT, R9, UR14, RZ ;  /* 0x0000000e09157c10 */ /* 0x002fe4000ffde0ff */
[----:B--2---:R-:W-:Y:S02]  /*2f40*/  IADD3.X R20, PT, PT, R19, UR15, RZ, P5, !PT ;  /* 0x0000000f13147c10 */ /* 0x004fe4000affe4ff */
[----:B------:R-:W-:Y:S01]  /*2f50*/  IADD3 R19, P5, PT, R7, UR14, RZ ;  /* 0x0000000e07137c10 */ /* 0x000fe2000ffbe0ff */
[----:B------:R-:W-:Y:S01]  /*2f60*/  STL [R1+0x118], R21 ;  /* 0x0001181501007387 */ /* 0x000fe20000100800 */
[----:B------:R-:W-:Y:S02]  /*2f70*/  SHF.R.S32.HI R17, RZ, 0x1f, R16 ;  /* 0x0000001fff117819 */ /* 0x000fe40000011410 */
[----:B------:R-:W-:Y:S01]  /*2f80*/  SHF.R.S32.HI R16, RZ, 0x1f, R15 ;  /* 0x0000001fff107819 */ /* 0x000fe2000001140f */
        /* <DEDUP_REMOVED lines=11> */
[----:B------:R-:W-:Y:S01]  /*3040*/  SHF.R.S32.HI R13, RZ, 0x1f, R11 ;  /* 0x0000001fff0d7819 */ /* 0x000fe2000001140b */
[----:B------:R-:W-:Y:S01]  /*3050*/  IMAD R6, R6, UR7, RZ ;  /* 0x0000000706067c24 */ /* 0x000fe2000f8e02ff */
[----:B------:R-:W-:Y:S01]  /*3060*/  SHF.R.S32.HI R11, RZ, 0x1f, R9 ;  /* 0x0000001fff0b7819 */ /* 0x000fe20000011409 */
[----:B------:R-:W-:Y:S01]  /*3070*/  STL [R1+0xf4], R18 ;  /* 0x0000f41201007387 */ /* 0x000fe20000100800 */
[----:B------:R-:W-:-:S02]  /*3080*/  SHF.R.S32.HI R9, RZ, 0x1f, R7 ;  /* 0x0000001fff097819 */ /* 0x000fc40000011407 */
[----:B------:R-:W-:Y:S01]  /*3090*/  SHF.R.S32.HI R7, RZ, 0x1f, R8 ;  /* 0x0000001fff077819 */ /* 0x000fe20000011408 */
[----:B------:R1:W-:Y:S01]  /*30a0*/  STL [R1+0x130], R17 ;  /* 0x0001301101007387 */ /* 0x0003e20000100800 */
[----:B------:R-:W-:-:S03]  /*30b0*/  SHF.R.S32.HI R8, RZ, 0x1f, R10 ;  /* 0x0000001fff087819 */ /* 0x000fc6000001140a */
[----:B------:R2:W-:Y:S01]  /*30c0*/  STL [R1+0xfc], R16 ;  /* 0x0000fc1001007387 */ /* 0x0005e20000100800 */
[----:B------:R-:W-:Y:S01]  /*30d0*/  SHF.R.S32.HI R10, RZ, 0x1f, R12 ;  /* 0x0000001fff0a7819 */ /* 0x000fe2000001140c */
[----:B------:R-:W-:Y:S01]  /*30e0*/  IMAD R5, R5, UR7, RZ ;  /* 0x0000000705057c24 */ /* 0x000fe2000f8e02ff */
[----:B------:R-:W-:Y:S02]  /*30f0*/  IADD3.X R13, PT, PT, R13, UR15, RZ, P0, !PT ;  /* 0x0000000f0d0d7c10 */ /* 0x000fe400087fe4ff */
[----:B-1----:R-:W-:Y:S02]  /*3100*/  IADD3 R17, P2, PT, R12, UR14, RZ ;  /* 0x0000000e0c117c10 */ /* 0x002fe4000ff5e0ff */
[----:B------:R-:W-:Y:S02]  /*3110*/  SHF.R.S32.HI R12, RZ, 0x1f, R14 ;  /* 0x0000001fff0c7819 */ /* 0x000fe4000001140e */
[----:B--2---:R-:W-:Y:S02]  /*3120*/  IADD3.X R16, PT, PT, R15, UR15, RZ, P1, !PT ;  /* 0x0000000f0f107c10 */ /* 0x004fe40008ffe4ff */
[----:B------:R-:W-:Y:S01]  /*3130*/  IADD3 R15, P1, PT, R14, UR14, RZ ;  /* 0x0000000e0e0f7c10 */ /* 0x000fe2000ff3e0ff */
[----:B------:R-:W-:Y:S01]  /*3140*/  STL [R1+0x138], R17 ;  /* 0x0001381101007387 */ /* 0x000fe20000100800 */
[----:B------:R-:W-:Y:S01]  /*3150*/  IADD3 R14, P0, PT, R6, UR14, RZ ;  /* 0x0000000e060e7c10 */ /* 0x000fe2000ff1e0ff */
[----:B------:R-:W-:Y:S01]  /*3160*/  IMAD R4, R4, UR7, RZ ;  /* 0x0000000704047c24 */ /* 0x000fe2000f8e02ff */
[----:B------:R-:W-:Y:S01]  /*3170*/  IADD3.X R11, PT, PT, R11, UR15, RZ, P6, !PT ;  /* 0x0000000f0b0b7c10 */ /* 0x000fe2000b7fe4ff */
[----:B------:R-:W-:Y:S01]  /*3180*/  STL [R1+0x104], R16 ;  /* 0x0001041001007387 */ /* 0x000fe20000100800 */
[----:B------:R-:W-:-:S03]  /*3190*/  IADD3.X R9, PT, PT, R9, UR15, RZ, P5, !PT ;  /* 0x0000000f09097c10 */ /* 0x000fc6000affe4ff */
[----:B------:R-:W-:Y:S01]  /*31a0*/  STL [R1+0x140], R15 ;  /* 0x0001400f01007387 */ /* 0x000fe20000100800 */
[----:B------:R-:W-:-:S03]  /*31b0*/  IMAD R3, R3, UR7, RZ ;  /* 0x0000000703037c24 */ /* 0x000fc6000f8e02ff */
[----:B------:R1:W-:Y:S01]  /*31c0*/  STL [R1+0x10c], R13 ;  /* 0x00010c0d01007387 */ /* 0x0003e20000100800 */
[----:B------:R-:W-:-:S03]  /*31d0*/  IADD3.X R7, PT, PT, R7, UR15, RZ, P4, !PT ;  /* 0x0000000f07077c10 */ /* 0x000fc6000a7fe4ff */
[----:B------:R-:W-:Y:S01]  /*31e0*/  STL [R1+0x148], R14 ;  /* 0x0001480e01007387 */ /* 0x000fe20000100800 */
[----:B------:R-:W-:-:S03]  /*31f0*/  IMAD R2, R2, UR7, RZ ;  /* 0x0000000702027c24 */ /* 0x000fc6000f8e02ff */
[----:B------:R2:W-:Y:S01]  /*3200*/  STL [R1+0x114], R11 ;  /* 0x0001140b01007387 */ /* 0x0005e20000100800 */
[----:B-1----:R-:W-:Y:S01]  /*3210*/  IADD3 R13, P6, PT, R5, UR14, RZ ;  /* 0x0000000e050d7c10 */ /* 0x002fe2000ffde0ff */
[----:B------:R-:W-:Y:S01]  /*3220*/  IMAD R0, R0, UR7, RZ ;  /* 0x0000000700007c24 */ /* 0x000fe2000f8e02ff */
[----:B------:R-:W-:Y:S01]  /*3230*/  IADD3.X R8, PT, PT, R8, UR15, RZ, P3, !PT ;  /* 0x0000000f08087c10 */ /* 0x000fe20009ffe4ff */
[----:B------:R-:W1:Y:S02]  /*3240*/  LDCU UR7, c[0x0][0x3ac] ;  /* 0x00007580ff0777ac */ /* 0x000e640008000800 */
[----:B------:R-:W-:Y:S01]  /*3250*/  STL [R1+0x150], R13 ;  /* 0x0001500d01007387 */ /* 0x000fe20000100800 */
[----:B--2---:R-:W-:-:S03]  /*3260*/  IADD3 R11, P5, PT, R4, UR14, RZ ;  /* 0x0000000e040b7c10 */ /* 0x004fc6000ffbe0ff */
[----:B------:R2:W-:Y:S04]  /*3270*/  STL [R1+0x11c], R9 ;  /* 0x00011c0901007387 */ /* 0x0005e80000100800 */
[----:B------:R-:W-:Y:S04]  /*3280*/  STL [R1+0x158], R11 ;  /* 0x0001580b01007387 */ /* 0x000fe80000100800 */
[----:B------:R3:W-:Y:S01]  /*3290*/  STL [R1+0x124], R7 ;  /* 0x0001240701007387 */ /* 0x0007e20000100800 */
[----:B--2---:R-:W-:Y:S02]  /*32a0*/  IADD3 R9, P4, PT, R3, UR14, RZ ;  /* 0x0000000e03097c10 */ /* 0x004fe4000ff9e0ff */
[----:B------:R-:W-:-:S02]  /*32b0*/  SHF.R.S32.HI R6, RZ, 0x1f, R6 ;  /* 0x0000001fff067819 */ /* 0x000fc40000011406 */
[----:B------:R-:W-:Y:S01]  /*32c0*/  SHF.R.S32.HI R5, RZ, 0x1f, R5 ;  /* 0x0000001fff057819 */ /* 0x000fe20000011405 */
[----:B------:R2:W-:Y:S01]  /*32d0*/  STL [R1+0x160], R9 ;  /* 0x0001600901007387 */ /* 0x0005e20000100800 */
[----:B---3--:R-:W-:-:S03]  /*32e0*/  IADD3 R7, P3, PT, R2, UR14, RZ ;  /* 0x0000000e02077c10 */ /* 0x008fc6000ff7e0ff */
[----:B------:R3:W-:Y:S01]  /*32f0*/  STL [R1+0x12c], R8 ;  /* 0x00012c0801007387 */ /* 0x0007e20000100800 */
[----:B------:R-:W-:Y:S02]  /*3300*/  SHF.R.S32.HI R4, RZ, 0x1f, R4 ;  /* 0x0000001fff047819 */ /* 0x000fe40000011404 */
[----:B------:R-:W-:Y:S01]  /*3310*/  SHF.R.S32.HI R3, RZ, 0x1f, R3 ;  /* 0x0000001fff037819 */ /* 0x000fe20000011403 */
[----:B------:R5:W-:Y:S01]  /*3320*/  STL [R1+0x168], R7 ;  /* 0x0001680701007387 */ /* 0x000be20000100800 */
[----:B--2---:R-:W-:Y:S02]  /*3330*/  IADD3.X R9, PT, PT, R10, UR15, RZ, P2, !PT ;  /* 0x0000000f0a097c10 */ /* 0x004fe400097fe4ff */
[----:B------:R-:W-:Y:S02]  /*3340*/  SHF.R.S32.HI R2, RZ, 0x1f, R2 ;  /* 0x0000001fff027819 */ /* 0x000fe40000011402 */
[----:B---3--:R-:W-:Y:S02]  /*3350*/  IADD3 R8, P2, PT, R0, UR14, RZ ;  /* 0x0000000e00087c10 */ /* 0x008fe4000ff5e0ff */
[----:B------:R-:W-:-:S02]  /*3360*/  IADD3.X R6, PT, PT, R6, UR15, RZ, P0, !PT ;  /* 0x0000000f06067c10 */ /* 0x000fc400087fe4ff */
[----:B-----5:R-:W-:Y:S01]  /*3370*/  IADD3.X R7, PT, PT, R12, UR15, RZ, P1, !PT ;  /* 0x0000000f0c077c10 */ /* 0x020fe20008ffe4ff */
[----:B------:R-:W-:Y:S01]  /*3380*/  STL [R1+0x134], R9 ;  /* 0x0001340901007387 */ /* 0x000fe20000100800 */
[----:B------:R-:W-:Y:S02]  /*3390*/  SHF.R.S32.HI R0, RZ, 0x1f, R0 ;  /* 0x0000001fff007819 */ /* 0x000fe40000011400 */
[----:B------:R-:W-:Y:S01]  /*33a0*/  IADD3.X R5, PT, PT, R5, UR15, RZ, P6, !PT ;  /* 0x0000000f05057c10 */ /* 0x000fe2000b7fe4ff */
[----:B------:R-:W-:Y:S01]  /*33b0*/  STL [R1+0x170], R8 ;  /* 0x0001700801007387 */ /* 0x000fe20000100800 */
[----:B------:R-:W-:Y:S02]  /*33c0*/  IADD3.X R4, PT, PT, R4, UR15, RZ, P5, !PT ;  /* 0x0000000f04047c10 */ /* 0x000fe4000affe4ff */
[----:B------:R-:W-:Y:S01]  /*33d0*/  IADD3.X R3, PT, PT, R3, UR15, RZ, P4, !PT ;  /* 0x0000000f03037c10 */ /* 0x000fe2000a7fe4ff */
[----:B------:R-:W-:Y:S01]  /*33e0*/  STL [R1+0x13c], R7 ;  /* 0x00013c0701007387 */ /* 0x000fe20000100800 */
[----:B------:R-:W-:-:S02]  /*33f0*/  IADD3.X R2, PT, PT, R2, UR15, RZ, P3, !PT ;  /* 0x0000000f02027c10 */ /* 0x000fc40009ffe4ff */
[----:B------:R-:W-:Y:S01]  /*3400*/  IADD3.X R0, PT, PT, R0, UR15, RZ, P2, !PT ;  /* 0x0000000f00007c10 */ /* 0x000fe200097fe4ff */
[----:B------:R-:W-:Y:S04]  /*3410*/  STL [R1+0x144], R6 ;  /* 0x0001440601007387 */ /* 0x000fe80000100800 */
[----:B------:R-:W-:Y:S04]  /*3420*/  STL [R1+0x14c], R5 ;  /* 0x00014c0501007387 */ /* 0x000fe80000100800 */
[----:B------:R-:W-:Y:S04]  /*3430*/  STL [R1+0x154], R4 ;  /* 0x0001540401007387 */ /* 0x000fe80000100800 */
[----:B------:R-:W-:Y:S04]  /*3440*/  STL [R1+0x15c], R3 ;  /* 0x00015c0301007387 */ /* 0x000fe80000100800 */
[----:B------:R-:W-:Y:S04]  /*3450*/  STL [R1+0x164], R2 ;  /* 0x0001640201007387 */ /* 0x000fe80000100800 */
[----:B------:R2:W-:Y:S02]  /*3460*/  STL [R1+0x16c], R0 ;  /* 0x00016c0001007387 */ /* 0x0005e40000100800 */
[----:B--2---:R-:W2:Y:S01]  /*3470*/  LDC R0, c[0x0][0x3a8] ;  /* 0x0000ea00ff007b82 */ /* 0x004ea20000000800 */
[----:B0-----:R-:W-:-:S02]  /*3480*/  SHF.R.U32.HI R48, RZ, 0x6, R44 ;  /* 0x00000006ff307819 */ /* 0x001fc4000001162c */
[C---:B------:R-:W-:Y:S02]  /*3490*/  LEA.HI R53, R44.reuse, 0x38, RZ, 0x1a ;  /* 0x000000382c357811 */ /* 0x040fe400078fd0ff */
[C---:B------:R-:W-:Y:S02]  /*34a0*/  LEA.HI R57, R44.reuse, 0x8, RZ, 0x1a ;  /* 0x000000082c397811 */ /* 0x040fe400078fd0ff */
[----:B------:R-:W-:Y:S02]  /*34b0*/  LEA.HI R54, R44, 0x28, RZ, 0x1a ;  /* 0x000000282c367811 */ /* 0x000fe400078fd0ff */
[----:B------:R-:W-:Y:S02]  /*34c0*/  SGXT.U32 R48, R48, 0x3 ;  /* 0x000000033030781a */ /* 0x000fe40000000000 */
[----:B------:R-:W-:Y:S02]  /*34d0*/  LEA.HI R55, R44, 0x18, RZ, 0x1a ;  /* 0x000000182c377811 */ /* 0x000fe400078fd0ff */
[----:B------:R-:W-:-:S05]  /*34e0*/  SHF.R.U32.HI R2, RZ, 0x2, R44 ;  /* 0x00000002ff027819 */ /* 0x000fca000001162c */
[----:B------:R-:W-:Y:S01]  /*34f0*/  STL [R1+0x23c], R2 ;  /* 0x00023c0201007387 */ /* 0x000fe20000100800 */
[-C--:B--2---:R-:W-:Y:S02]  /*3500*/  IMAD R4, R53, R0.reuse, RZ ;  /* 0x0000000035047224 */ /* 0x084fe400078e02ff */
[-C--:B------:R-:W-:Y:S02]  /*3510*/  IMAD R3, R54, R0.reuse, RZ ;  /* 0x0000000036037224 */ /* 0x080fe400078e02ff */
[-C--:B------:R-:W-:Y:S02]  /*3520*/  IMAD R4, R57, R0.reuse, RZ ;  /* 0x0000000039047224 */ /* 0x080fe400078e02ff */
[-C--:B------:R-:W-:Y:S02]  /*3530*/  IMAD R3, R48, R0.reuse, RZ ;  /* 0x0000000030037224 */ /* 0x080fe400078e02ff */
[-C--:B------:R-:W-:Y:S01]  /*3540*/  IMAD R5, R55, R0.reuse, RZ ;  /* 0x0000000037057224 */ /* 0x080fe200078e02ff */
[----:B------:R0:W-:Y:S01]  /*3550*/  STL [R1+0x1d8], R4 ;  /* 0x0001d80401007387 */ /* 0x0001e20000100800 */
[----:B----4-:R-:W-:-:S03]  /*3560*/  IMAD R5, R49, R0, RZ ;  /* 0x0000000031057224 */ /* 0x010fc600078e02ff */
[----:B------:R2:W-:Y:S01]  /*3570*/  STL [R1+0x1d4], R3 ;  /* 0x0001d40301007387 */ /* 0x0005e20000100800 */
[----:B0-----:R-:W-:-:S03]  /*3580*/  IMAD R4, R50, R0, RZ ;  /* 0x0000000032047224 */ /* 0x001fc600078e02ff */
[----:B------:R0:W-:Y:S01]  /*3590*/  STL [R1+0x1d0], R5 ;  /* 0x0001d00501007387 */ /* 0x0001e20000100800 */
[----:B--2---:R-:W-:-:S03]  /*35a0*/  IMAD R3, R51, R0, RZ ;  /* 0x0000000033037224 */ /* 0x004fc600078e02ff */
[----:B------:R0:W-:Y:S04]  /*35b0*/  STL [R1+0x1cc], R4 ;  /* 0x0001cc0401007387 */ /* 0x0001e80000100800 */
[----:B------:R0:W-:Y:S01]  /*35c0*/  STL [R1+0x1c8], R3 ;  /* 0x0001c80301007387 */ /* 0x0001e20000100800 */
[----:B------:R-:W-:Y:S01]  /*35d0*/  IMAD R60, R60, UR8, RZ ;  /* 0x000000083c3c7c24 */ /* 0x000fe2000f8e02ff */
[----:B------:R-:W-:Y:S01]  /*35e0*/  USHF.R.S32.HI UR6, URZ, 0x1f, UR4 ;  /* 0x0000001fff067899 */ /* 0x000fe20008011404 */
[----:B------:R-:W-:-:S03]  /*35f0*/  LOP3.LUT R52, R44, 0x3f, RZ, 0xc0, !PT ;  /* 0x0000003f2c347812 */ /* 0x000fc600078ec0ff */
[C---:B------:R-:W-:Y:S01]  /*3600*/  IADD3 R61, P1, PT, R60.reuse, UR12, RZ ;  /* 0x0000000c3c3d7c10 */ /* 0x040fe2000ff3e0ff */
[----:B------:R-:W-:Y:S01]  /*3610*/  ULEA.HI UR6, UR6, UR4, URZ, 0x6 ;  /* 0x0000000406067291 */ /* 0x000fe2000f8f30ff */
[----:B------:R-:W-:Y:S02]  /*3620*/  LOP3.LUT R0, R23, 0x20, RZ, 0x3c, !PT ;  /* 0x0000002017007812 */ /* 0x000fe400078e3cff */
[----:B------:R-:W-:Y:S02]  /*3630*/  CS2R R40, SRZ ;  /* 0x0000000000287805 */ /* 0x000fe4000001ff00 */
[----:B------:R-:W-:Y:S02]  /*3640*/  LEA.HI.X.SX32 R60, R60, UR13, 0x1, P1 ;  /* 0x0000000d3c3c7c11 */ /* 0x000fe400088f0eff */
        /* <DEDUP_REMOVED lines=8> */
[----:B-1----:R-:W-:Y:S01]  /*36d0*/  IMAD R2, R52, UR7, RZ ;  /* 0x0000000734027c24 */ /* 0x002fe2000f8e02ff */
[----:B------:R-:W-:-:S02]  /*36e0*/  CS2R R22, SRZ ;  /* 0x0000000000167805 */ /* 0x000fc4000001ff00 */
[----:B------:R-:W-:Y:S02]  /*36f0*/  CS2R R24, SRZ ;  /* 0x0000000000187805 */ /* 0x000fe4000001ff00 */
[----:B------:R-:W-:Y:S02]  /*3700*/  CS2R R26, SRZ ;  /* 0x00000000001a7805 */ /* 0x000fe4000001ff00 */
[----:B------:R-:W-:Y:S02]  /*3710*/  CS2R R28, SRZ ;  /* 0x00000000001c7805 */ /* 0x000fe4000001ff00 */
[----:B------:R-:W-:Y:S02]  /*3720*/  CS2R R30, SRZ ;  /* 0x00000000001e7805 */ /* 0x000fe4000001ff00 */
[----:B------:R-:W-:Y:S02]  /*3730*/  CS2R R32, SRZ ;  /* 0x0000000000207805 */ /* 0x000fe4000001ff00 */
[----:B------:R-:W-:Y:S01]  /*3740*/  CS2R R34, SRZ ;  /* 0x0000000000227805 */ /* 0x000fe2000001ff00 */
[----:B------:R-:W-:-:S02]  /*3750*/  USHF.L.U32 UR4, UR7, 0x6, URZ ;  /* 0x0000000607047899 */ /* 0x000fc400080006ff */
[----:B0-----:R-:W-:-:S12]  /*3760*/  USHF.R.S32.HI UR6, URZ, 0x6, UR6 ;  /* 0x00000006ff067899 */ /* 0x001fd80008011406 */
.L_x_2:
[----:B------:R-:W2:Y:S04]  /*3770*/  LDL R7, [R1+0x1d8] ;  /* 0x0001d80001077983 */ /* 0x000ea80000100800 */
[----:B------:R-:W3:Y:S04]  /*3780*/  LDL R50, [R1+0x1c8] ;  /* 0x0001c80001327983 */ /* 0x000ee80000100800 */
[----:B------:R-:W4:Y:S04]  /*3790*/  LDL R49, [R1+0x1cc] ;  /* 0x0001cc0001317983 */ /* 0x000f280000100800 */
[----:B------:R-:W3:Y:S04]  /*37a0*/  LDL R9, [R1+0x1d0] ;  /* 0x0001d00001097983 */ /* 0x000ee80000100800 */
[----:B------:R-:W-:Y:S04]  /*37b0*/  STL [R1+0x33c], R46 ;  /* 0x00033c2e01007387 */ /* 0x000fe80000100800 */
        /* <DEDUP_REMOVED lines=13> */
[----:B------:R0:W-:Y:S04]  /*3890*/  STL [R1+0x304], R24 ;  /* 0x0003041801007387 */ /* 0x0001e80000100800 */
[----:B0-----:R-:W4:Y:S04]  /*38a0*/  LDL R24, [R1+0x1d4] ;  /* 0x0001d40001187983 */ /* 0x001f280000100800 */
[----:B------:R0:W-:Y:S04]  /*38b0*/  STL [R1+0x300], R25 ;  /* 0x0003001901007387 */ /* 0x0001e80000100800 */
[----:B------:R-:W-:Y:S04]  /*38c0*/  STL [R1+0x2fc], R26 ;  /* 0x0002fc1a01007387 */ /* 0x000fe80000100800 */
[----:B------:R-:W-:Y:S01]  /*38d0*/  STL [R1+0x2f8], R27 ;  /* 0x0002f81b01007387 */ /* 0x000fe20000100800 */
[----:B------:R-:W-:Y:S01]  /*38e0*/  PRMT R11, RZ, 0x7610, R11 ;  /* 0x00007610ff0b7816 */ /* 0x000fe2000000000b */
[----:B0-----:R-:W0:Y:S02]  /*38f0*/  LDC R25, c[0x0][0x3a8] ;  /* 0x0000ea00ff197b82 */ /* 0x001e240000000800 */
[----:B------:R1:W-:Y:S04]  /*3900*/  STL [R1+0x2f4], R28 ;  /* 0x0002f41c01007387 */ /* 0x0003e80000100800 */
[----:B------:R-:W-:Y:S04]  /*3910*/  STL [R1+0x2f0], R29 ;  /* 0x0002f01d01007387 */ /* 0x000fe80000100800 */
[----:B------:R-:W-:Y:S01]  /*3920*/  STL [R1+0x2ec], R30 ;  /* 0x0002ec1e01007387 */ /* 0x000fe20000100800 */
[----:B------:R-:W-:Y:S01]  /*3930*/  PRMT R10, RZ, 0x7610, R10 ;  /* 0x00007610ff0a7816 */ /* 0x000fe2000000000a */
[----:B-1----:R-:W1:Y:S02]  /*3940*/  LDC R28, c[0x0][0x3a8] ;  /* 0x0000ea00ff1c7b82 */ /* 0x002e640000000800 */
[----:B------:R-:W-:Y:S04]  /*3950*/  STL [R1+0x2e8], R31 ;  /* 0x0002e81f01007387 */ /* 0x000fe80000100800 */
[----:B------:R-:W-:Y:S04]  /*3960*/  STL [R1+0x2e4], R32 ;  /* 0x0002e42001007387 */ /* 0x000fe80000100800 */
[----:B------:R-:W-:Y:S04]  /*3970*/  STL [R1+0x2e0], R33 ;  /* 0x0002e02101007387 */ /* 0x000fe80000100800 */
[----:B------:R-:W-:Y:S04]  /*3980*/  STL [R1+0x2dc], R34 ;  /* 0x0002dc2201007387 */ /* 0x000fe80000100800 */
[----:B------:R0:W-:Y:S04]  /*3990*/  STL [R1+0x2d8], R35 ;  /* 0x0002d82301007387 */ /* 0x0001e80000100800 */
[----:B------:R-:W4:Y:S01]  /*39a0*/  LDL R27, [R1+0x170] ;  /* 0x00017000011b7983 */ /* 0x000f220000100800 */
[----:B------:R-:W0:Y:S02]  /*39b0*/  S2R R23, SR_TID.X ;  /* 0x0000000000177919 */ /* 0x000e240000002100 */
[----:B0-----:R-:W-:-:S02]  /*39c0*/  LEA.HI R3, R23, 0x8, RZ, 0x1a ;  /* 0x0000000817037811 */ /* 0x001fc400078fd0ff */
[----:B------:R-:W-:Y:S02]  /*39d0*/  SHF.R.U32.HI R8, RZ, 0x6, R23 ;  /* 0x00000006ff087819 */ /* 0x000fe40000011617 */
[----:B------:R-:W-:Y:S02]  /*39e0*/  ISETP.GE.AND P2, PT, R3, UR9, PT ;  /* 0x0000000903007c0c */ /* 0x000fe4000bf46270 */
[C---:B------:R-:W-:Y:S02]  /*39f0*/  LEA.HI R3, R23.reuse, 0x18, RZ, 0x1a ;  /* 0x0000001817037811 */ /* 0x040fe400078fd0ff */
[----:B------:R-:W-:Y:S02]  /*3a00*/  SGXT.U32 R8, R8, 0x3 ;  /* 0x000000030808781a */ /* 0x000fe40000000000 */
[----:B------:R-:W-:Y:S02]  /*3a10*/  LEA.HI R6, R23, 0x28, RZ, 0x1a ;  /* 0x0000002817067811 */ /* 0x000fe400078fd0ff */
[----:B------:R-:W-:-:S02]  /*3a20*/  ISETP.GE.AND P1, PT, R3, UR9, PT ;  /* 0x0000000903007c0c */ /* 0x000fc4000bf26270 */
[----:B------:R-:W-:Y:S02]  /*3a30*/  PRMT R3, RZ, 0x7610, R3 ;  /* 0x00007610ff037816 */ /* 0x000fe40000000003 */
[----:B------:R-:W-:Y:S01]  /*3a40*/  ISETP.GE.AND P5, PT, R8, UR9, PT ;  /* 0x0000000908007c0c */ /* 0x000fe2000bfa6270 */
[----:B------:R-:W0:Y:S01]  /*3a50*/  S2R R26, SR_TID.X ;  /* 0x00000000001a7919 */ /* 0x000e220000002100 */
[----:B------:R-:W-:Y:S02]  /*3a60*/  PRMT R36, RZ, 0x7610, R36 ;  /* 0x00007610ff247816 */ /* 0x000fe40000000024 */
[----:B------:R-:W-:Y:S02]  /*3a70*/  PRMT R37, RZ, 0x7610, R37 ;  /* 0x00007610ff257816 */ /* 0x000fe40000000025 */
[----:B------:R-:W-:Y:S02]  /*3a80*/  PRMT R38, RZ, 0x7610, R38 ;  /* 0x00007610ff267816 */ /* 0x000fe40000000026 */
[----:B--2---:R-:W-:-:S04]  /*3a90*/  IADD3 R4, P0, PT, R7, R61, RZ ;  /* 0x0000003d07047210 */ /* 0x004fc80007f1e0ff */
[----:B------:R-:W-:Y:S02]  /*3aa0*/  LEA.HI.X.SX32 R5, R7, R60, 0x1, P0 ;  /* 0x0000003c07057211 */ /* 0x000fe400000f0eff */
[----:B------:R-:W-:Y:S02]  /*3ab0*/  LOP3.LUT R7, R8, 0x10, RZ, 0xfc, !PT ;  /* 0x0000001008077812 */ /* 0x000fe400078efcff */
[----:B------:R-:W-:Y:S01]  /*3ac0*/  ISETP.GE.AND P0, PT, R6, UR9, PT ;  /* 0x0000000906007c0c */ /* 0x000fe2000bf06270 */
[----:B------:R4:W2:Y:S01]  /*3ad0*/  @!P2 LDG.E.U8 R3, desc[UR10][R4.64] ;  /* 0x0000000a0403a981 */ /* 0x0008a2000c1e1100 */
[----:B------:R-:W-:Y:S02]  /*3ae0*/  LOP3.LUT R6, R8, 0x20, RZ, 0xfc, !PT ;  /* 0x0000002008067812 */ /* 0x000fe400078efcff */
[----:B------:R-:W-:Y:S02]  /*3af0*/  ISETP.GE.AND P4, PT, R7, UR9, PT ;  /* 0x0000000907007c0c */ /* 0x000fe4000bf86270 */
[----:B------:R-:W-:-:S02]  /*3b00*/  ISETP.GE.AND P2, PT, R6, UR9, PT ;  /* 0x0000000906007c0c */ /* 0x000fc4000bf46270 */
[----:B------:R-:W-:Y:S02]  /*3b10*/  LOP3.LUT R7, R8, 0x30, RZ, 0xfc, !PT ;  /* 0x0000003008077812 */ /* 0x000fe400078efcff */
[-C--:B---3--:R-:W-:Y:S02]  /*3b20*/  IADD3 R6, P6, PT, R50, R61.reuse, RZ ;  /* 0x0000003d32067210 */ /* 0x088fe40007fde0ff */
[----:B----4-:R-:W-:-:S04]  /*3b30*/  IADD3 R4, P3, PT, R24, R61, RZ ;  /* 0x0000003d18047210 */ /* 0x010fc80007f7e0ff */
[-C--:B------:R-:W-:Y:S02]  /*3b40*/  LEA.HI.X.SX32 R5, R24, R60.reuse, 0x1, P3 ;  /* 0x0000003c18057211 */ /* 0x080fe400018f0eff */
[----:B------:R-:W-:Y:S01]  /*3b50*/  ISETP.GE.AND P3, PT, R7, UR9, PT ;  /* 0x0000000907007c0c */ /* 0x000fe2000bf66270 */
[----:B------:R-:W3:Y:S01]  /*3b60*/  LDC R24, c[0x0][0x3a8] ;  /* 0x0000ea00ff187b82 */ /* 0x000ee20000000800 */
[----:B------:R-:W-:Y:S01]  /*3b70*/  LEA.HI.X.SX32 R7, R50, R60, 0x1, P6 ;  /* 0x0000003c32077211 */ /* 0x000fe200030f0eff */
[----:B------:R-:W4:Y:S04]  /*3b80*/  @!P5 LDG.E.U8 R10, desc[UR10][R4.64] ;  /* 0x0000000a040ad981 */ /* 0x000f28000c1e1100 */
[----:B------:R0:W2:Y:S02]  /*3b90*/  @!P4 LDG.E.U8 R11, desc[UR10][R6.64] ;  /* 0x0000000a060bc981 */ /* 0x0000a4000c1e1100 */
[----:B0-----:R-:W-:-:S02]  /*3ba0*/  LEA.HI R7, R23, 0x38, RZ, 0x1a ;  /* 0x0000003817077811 */ /* 0x001fc400078fd0ff */
[-C--:B------:R-:W-:Y:S02]  /*3bb0*/  IADD3 R6, P5, PT, R9, R61.reuse, RZ ;  /* 0x0000003d09067210 */ /* 0x080fe40007fbe0ff */
[----:B------:R-:W-:Y:S02]  /*3bc0*/  ISETP.GE.AND P4, PT, R7, UR9, PT ;  /* 0x0000000907007c0c */ /* 0x000fe4000bf86270 */
[----:B------:R-:W-:Y:S02]  /*3bd0*/  LEA.HI.X.SX32 R7, R9, R60, 0x1, P5 ;  /* 0x0000003c09077211 */ /* 0x000fe400028f0eff */
[----:B------:R-:W0:Y:S01]  /*3be0*/  S2R R9, SR_TID.X ;  /* 0x0000000000097919 */ /* 0x000e220000002100 */
[----:B------:R-:W-:Y:S02]  /*3bf0*/  IADD3 R4, P6, PT, R49, R61, RZ ;  /* 0x0000003d31047210 */ /* 0x000fe40007fde0ff */
[----:B------:R-:W-:Y:S01]  /*3c00*/  LEA.HI R26, R26, 0x28, RZ, 0x1a ;  /* 0x000000281a1a7811 */ /* 0x000fe200078fd0ff */
[----:B------:R0:W2:Y:S02]  /*3c10*/  @!P3 LDG.E.U8 R37, desc[UR10][R6.64] ;  /* 0x0000000a0625b981 */ /* 0x0000a4000c1e1100 */
[----:B0-----:R-:W-:-:S05]  /*3c20*/  LEA.HI R9, R9, 0x18, RZ, 0x1a ;  /* 0x0000001809097811 */ /* 0x001fca00078fd0ff */
[----:B---3--:R-:W-:Y:S02]  /*3c30*/  IMAD R9, R9, R24, RZ ;  /* 0x0000001809097224 */ /* 0x008fe400078e02ff */
[----:B------:R-:W0:Y:S01]  /*3c40*/  S2R R24, SR_TID.X ;  /* 0x0000000000187919 */ /* 0x000e220000002100 */
[----:B------:R-:W-:Y:S01]  /*3c50*/  LEA.HI.X.SX32 R5, R49, R60, 0x1, P6 ;  /* 0x0000003c31057211 */ /* 0x000fe200030f0eff */
[----:B-1----:R-:W-:-:S04]  /*3c60*/  IMAD R26, R26, R28, RZ ;  /* 0x0000001c1a1a7224 */ /* 0x002fc800078e02ff */
[----:B------:R1:W3:Y:S01]  /*3c70*/  @!P2 LDG.E.U8 R36, desc[UR10][R4.64] ;  /* 0x0000000a0424a981 */ /* 0x0002e2000c1e1100 */
[-C--:B------:R-:W-:Y:S02]  /*3c80*/  IADD3 R6, P3, PT, R26, R61.reuse, RZ ;  /* 0x0000003d1a067210 */ /* 0x080fe40007f7e0ff */
[----:B-1----:R-:W-:-:S04]  /*3c90*/  IADD3 R4, P2, PT, R9, R61, RZ ;  /* 0x0000003d09047210 */ /* 0x002fc80007f5e0ff */
[----:B------:R-:W-:Y:S02]  /*3ca0*/  LEA.HI.X.SX32 R5, R9, R60, 0x1, P2 ;  /* 0x0000003c09057211 */ /* 0x000fe400010f0eff */
[----:B0-----:R-:W-:-:S03]  /*3cb0*/  LEA.HI R24, R24, 0x38, RZ, 0x1a ;  /* 0x0000003818187811 */ /* 0x001fc600078fd0ff */
[----:B------:R0:W3:Y:S02]  /*3cc0*/  @!P1 LDG.E.U8 R38, desc[UR10][R4.64] ;  /* 0x0000000a04269981 */ /* 0x0000e4000c1e1100 */
[----:B------:R-:W-:Y:S01]  /*3cd0*/  IMAD R24, R24, R25, RZ ;  /* 0x0000001918187224 */ /* 0x000fe200078e02ff */
[----:B------:R-:W-:-:S04]  /*3ce0*/  PRMT R39, RZ, 0x7610, R39 ;  /* 0x00007610ff277816 */ /* 0x000fc80000000027 */
[----:B------:R-:W-:Y:S02]  /*3cf0*/  IADD3 R8, P2, PT, R24, R61, RZ ;  /* 0x0000003d18087210 */ /* 0x000fe40007f5e0ff */
[----:B------:R-:W-:Y:S02]  /*3d00*/  PRMT R48, RZ, 0x7610, R48 ;  /* 0x00007610ff307816 */ /* 0x000fe40000000030 */
[-C--:B------:R-:W-:Y:S02]  /*3d10*/  LEA.HI.X.SX32 R7, R26, R60.reuse, 0x1, P3 ;  /* 0x0000003c1a077211 */ /* 0x080fe400018f0eff */
[----:B------:R-:W-:-:S03]  /*3d20*/  LEA.HI.X.SX32 R9, R24, R60, 0x1, P2 ;  /* 0x0000003c18097211 */ /* 0x000fc600010f0eff */
[----:B------:R-:W3:Y:S04]  /*3d30*/  @!P0 LDG.E.U8 R39, desc[UR10][R6.64] ;  /* 0x0000000a06278981 */ /* 0x000ee8000c1e1100 */
[----:B------:R-:W3:Y:S04]  /*3d40*/  @!P4 LDG.E.U8 R48, desc[UR10][R8.64] ;  /* 0x0000000a0830c981 */ /* 0x000ee8000c1e1100 */
[----:B------:R-:W-:Y:S04]  /*3d50*/  STL [R1+0x26c], R61 ;  /* 0x00026c3d01007387 */ /* 0x000fe80000100800 */
[----:B------:R-:W3:Y:S04]  /*3d60*/  LDL R26, [R1+0x168] ;  /* 0x00016800011a7983 */ /* 0x000ee80000100800 */
[----:B------:R-:W3:Y:S01]  /*3d70*/  LDL R35, [R1+0x16c] ;  /* 0x00016c0001237983 */ /* 0x000ee20000100800 */
[----:B0-----:R-:W-:-:S03]  /*3d80*/  LOP3.LUT R4, R23, 0x3f, RZ, 0xc0, !PT ;  /* 0x0000003f17047812 */ /* 0x001fc600078ec0ff */
[----:B------:R-:W3:Y:S04]  /*3d90*/  LDL R34, [R1+0x164] ;  /* 0x0001640001227983 */ /* 0x000ee80000100800 */
[----:B------:R-:W3:Y:S01]  /*3da0*/  LDL R31, [R1+0x160] ;  /* 0x00016000011f7983 */ /* 0x000ee20000100800 */
[----:B------:R-:W-:-:S03]  /*3db0*/  ISETP.GE.AND P0, PT, R4, UR9, PT ;  /* 0x0000000904007c0c */ /* 0x000fc6000bf06270 */
[----:B------:R-:W3:Y:S01]  /*3dc0*/  LDL R30, [R1+0x158] ;  /* 0x00015800011e7983 */ /* 0x000ee20000100800 */
[----:B-----5:R-:W-:-:S03]  /*3dd0*/  IADD3 R4, P2, PT, R2, R27, RZ ;  /* 0x0000001b02047210 */ /* 0x020fc60007f5e0ff */
[----:B------:R-:W3:Y:S04]  /*3de0*/  LDL R29, [R1+0x150] ;  /* 0x00015000011d7983 */ /* 0x000ee80000100800 */
[----:B------:R-:W-:Y:S04]  /*3df0*/  STL [R1+0x268], R60 ;  /* 0x0002683c01007387 */ /* 0x000fe80000100800 */
[----:B------:R-:W3:Y:S01]  /*3e00*/  LDL R27, [R1+0x15c] ;  /* 0x00015c00011b7983 */ /* 0x000ee20000100800 */
[----:B------:R-:W0:Y:S01]  /*3e10*/  S2UR UR8, SR_CgaCtaId ;  /* 0x00000000000879c3 */ /* 0x000e220000008800 */
[----:B------:R-:W-:Y:S01]  /*3e20*/  LOP3.LUT R24, R23, 0x180, RZ, 0xc0, !PT ;  /* 0x0000018017187812 */ /* 0x000fe200078ec0ff */
[----:B------:R-:W-:Y:S01]  /*3e30*/  UMOV UR7, 0x400 ;  /* 0x0000040000077882 */ /* 0x000fe20000000000 */
[----:B------:R-:W-:Y:S01]  /*3e40*/  SHF.R.S32.HI R25, RZ, 0x1f, R2 ;  /* 0x0000001fff197819 */ /* 0x000fe20000011402 */
[----:B------:R-:W3:Y:S01]  /*3e50*/  LDL R33, [R1+0x154] ;  /* 0x0001540001217983 */ /* 0x000ee20000100800 */
[----:B------:R-:W-:-:S03]  /*3e60*/  SHF.R.U32.HI R50, RZ, 0x4, R24 ;  /* 0x00000004ff327819 */ /* 0x000fc60000011618 */
[----:B------:R-:W3:Y:S01]  /*3e70*/  LDL R32, [R1+0x14c] ;  /* 0x00014c0001207983 */ /* 0x000ee20000100800 */
[----:B------:R-:W-:Y:S02]  /*3e80*/  LOP3.LUT R50, R50, 0x1ff, R23, 0x78, !PT ;  /* 0x000001ff32327812 */ /* 0x000fe400078e7817 */
[----:B------:R-:W-:Y:S01]  /*3e90*/  PRMT R46, RZ, 0x7610, R46 ;  /* 0x00007610ff2e7816 */ /* 0x000fe2000000002e */
[----:B------:R-:W3:Y:S01]  /*3ea0*/  LDL R28, [R1+0x148] ;  /* 0x00014800011c7983 */ /* 0x000ee20000100800 */
[----:B------:R-:W-:Y:S01]  /*3eb0*/  LOP3.LUT R49, R50, 0x20, RZ, 0x3c, !PT ;  /* 0x0000002032317812 */ /* 0x000fe200078e3cff */
[----:B0-----:R-:W-:Y:S01]  /*3ec0*/  ULEA UR7, UR8, UR7, 0x18 ;  /* 0x0000000708077291 */ /* 0x001fe2000f8ec0ff */
[----:B------:R-:W-:Y:S01]  /*3ed0*/  BAR.SYNC.DEFER_BLOCKING 0x0 ;  /* 0x0000000000007b1d */ /* 0x000fe20000010000 */
[----:B------:R-:W-:-:S07]  /*3ee0*/  PRMT R47, RZ, 0x7610, R47 ;  /* 0x00007610ff2f7816 */ /* 0x000fce000000002f */
[----:B----4-:R0:W-:Y:S04]  /*3ef0*/  STS.U8 [R50+UR7], R10 ;  /* 0x0000000a32007988 */ /* 0x0101e80008000007 */
[----:B--2---:R1:W-:Y:S04]  /*3f00*/  STS.U8 [R50+UR7+0x400], R11 ;  /* 0x0004000b32007988 */ /* 0x0043e80008000007 */
[----:B0-----:R-:W2:Y:S04]  /*3f10*/  LDL R10, [R1+0x144] ;  /* 0x00014400010a7983 */ /* 0x001ea80000100800 */
[----:B-1----:R-:W4:Y:S04]  /*3f20*/  LDL R11, [R1+0x138] ;  /* 0x00013800010b7983 */ /* 0x002f280000100800 */
[----:B------:R-:W-:Y:S04]  /*3f30*/  STS.U8 [R50+UR7+0xc00], R37 ;  /* 0x000c002532007988 */ /* 0x000fe80008000007 */
[----:B---3--:R-:W-:Y:S04]  /*3f40*/  STS.U8 [R50+UR7+0x800], R36 ;  /* 0x0008002432007988 */ /* 0x008fe80008000007 */
[----:B------:R-:W-:Y:S04]  /*3f50*/  STS.U8 [R49+UR7+0x200], R3 ;  /* 0x0002000331007988 */ /* 0x000fe80008000007 */
[----:B------:R-:W-:Y:S04]  /*3f60*/  STS.U8 [R49+UR7+0x600], R38 ;  /* 0x0006002631007988 */ /* 0x000fe80008000007 */
[----:B------:R-:W-:Y:S04]  /*3f70*/  STS.U8 [R49+UR7+0xa00], R39 ;  /* 0x000a002731007988 */ /* 0x000fe80008000007 */
[----:B------:R-:W-:Y:S01]  /*3f80*/  STS.U8 [R49+UR7+0xe00], R48 ;  /* 0x000e003031007988 */ /* 0x000fe20008000007 */
[----:B------:R-:W-:-:S03]  /*3f90*/  IADD3 R6, P1, PT, R2, R26, RZ ;  /* 0x0000001a02067210 */ /* 0x000fc60007f3e0ff */
[----:B------:R-:W3:Y:S01]  /*3fa0*/  LDL R26, [R1+0x140] ;  /* 0x00014000011a7983 */ /* 0x000ee20000100800 */
[C---:B------:R-:W-:Y:S01]  /*3fb0*/  IMAD.X R5, R25.reuse, 0x1, R35, P2 ;  /* 0x0000000119057824 */ /* 0x040fe200010e0623 */
[----:B------:R-:W-:Y:S01]  /*3fc0*/  BAR.SYNC.DEFER_BLOCKING 0x0 ;  /* 0x0000000000007b1d */ /* 0x000fe20000010000 */
[----:B------:R-:W-:-:S05]  /*3fd0*/  IMAD.X R7, R25, 0x1, R34, P1 ;  /* 0x0000000119077824 */ /* 0x000fca00008e0622 */
[----:B------:R-:W3:Y:S01]  /*3fe0*/  LDL.LU R60, [R1+0x13c] ;  /* 0x00013c00013c7983 */ /* 0x000ee20000300800 */
[----:B------:R-:W-:-:S03]  /*3ff0*/  IADD3 R8, P1, PT, R2, R29, RZ ;  /* 0x0000001d02087210 */ /* 0x000fc60007f3e0ff */
[----:B------:R-:W3:Y:S04]  /*4000*/  LDL R29, [R1+0x128] ;  /* 0x00012800011d7983 */ /* 0x000ee80000100800 */
[----:B------:R0:W3:Y:S04]  /*4010*/  @!P0 LDG.E.U8 R46, desc[UR10][R4.64] ;  /* 0x0000000a042e8981 */ /* 0x0000e8000c1e1100 */
[----:B------:R1:W3:Y:S01]  /*4020*/  @!P0 LDG.E.U8 R47, desc[UR10][R6.64] ;  /* 0x0000000a062f8981 */ /* 0x0002e2000c1e1100 */
[----:B------:R-:W-:Y:S02]  /*4030*/  PRMT R12, RZ, 0x7610, R12 ;  /* 0x00007610ff0c7816 */ /* 0x000fe4000000000c */
[----:B------:R-:W-:Y:S01]  /*4040*/  PRMT R13, RZ, 0x7610, R13 ;  /* 0x00007610ff0d7816 */ /* 0x000fe2000000000d */
[----:B------:R-:W-:Y:S01]  /*4050*/  LDS.U8 R34, [R0+UR5+0x488] ;  /* 0x0004880500227984 */ /* 0x000fe20008000000 */
[----:B0-----:R-:W-:-:S03]  /*4060*/  IADD3 R4, P3, PT, R2, R31, RZ ;  /* 0x0000001f02047210 */ /* 0x001fc60007f7e0ff */
[----:B------:R-:W3:Y:S01]  /*4070*/  LDL R31, [R1+0x134] ;  /* 0x00013400011f7983 */ /* 0x000ee20000100800 */
[----:B-1----:R-:W-:-:S03]  /*4080*/  IADD3 R6, P2, PT, R2, R30, RZ ;  /* 0x0000001e02067210 */ /* 0x002fc60007f5e0ff */
[----:B------:R-:W3:Y:S01]  /*4090*/  LDL R30, [R1+0x130] ;  /* 0x00013000011e7983 */ /* 0x000ee20000100800 */
[----:B------:R-:W-:-:S03]  /*40a0*/  IMAD.X R5, R25, 0x1, R27, P3 ;  /* 0x0000000119057824 */ /* 0x000fc600018e061b */
[----:B------:R-:W3:Y:S04]  /*40b0*/  LDL R27, [R1+0x120] ;  /* 0x00012000011b7983 */ /* 0x000ee80000100800 */
[----:B------:R-:W3:Y:S01]  /*40c0*/  LDL.LU R61, [R1+0x12c] ;  /* 0x00012c00013d7983 */ /* 0x000ee20000300800 */
[----:B------:R-:W-:Y:S01]  /*40d0*/  PRMT R14, RZ, 0x7610, R14 ;  /* 0x00007610ff0e7816 */ /* 0x000fe2000000000e */
[C---:B------:R-:W-:Y:S02]  /*40e0*/  IMAD.X R7, R25.reuse, 0x1, R33, P2 ;  /* 0x0000000119077824 */ /* 0x040fe400010e0621 */
[----:B------:R-:W-:Y:S01]  /*40f0*/  IMAD.X R9, R25, 0x1, R32, P1 ;  /* 0x0000000119097824 */ /* 0x000fe200008e0620 */
[----:B------:R0:W3:Y:S01]  /*4100*/  @!P0 LDG.E.U8 R12, desc[UR10][R4.64] ;  /* 0x0000000a040c8981 */ /* 0x0000e2000c1e1100 */
[----:B------:R-:W-:-:S03]  /*4110*/  PRMT R15, RZ, 0x7610, R15 ;  /* 0x00007610ff0f7816 */ /* 0x000fc6000000000f */
[----:B------:R-:W3:Y:S04]  /*4120*/  @!P0 LDG.E.U8 R13, desc[UR10][R6.64] ;  /* 0x0000000a060d8981 */ /* 0x000ee8000c1e1100 */
[----:B------:R4:W3:Y:S01]  /*4130*/  @!P0 LDG.E.U8 R14, desc[UR10][R8.64] ;  /* 0x0000000a080e8981 */ /* 0x0008e2000c1e1100 */
[----:B0-----:R-:W-:-:S03]  /*4140*/  IADD3 R4, P3, PT, R2, R28, RZ ;  /* 0x0000001c02047210 */ /* 0x001fc60007f7e0ff */
[----:B------:R-:W3:Y:S01]  /*4150*/  LDL R28, [R1+0x11c] ;  /* 0x00011c00011c7983 */ /* 0x000ee20000100800 */
[----:B------:R-:W-:Y:S02]  /*4160*/  PRMT R16, RZ, 0x7610, R16 ;  /* 0x00007610ff107816 */ /* 0x000fe40000000010 */
[----:B------:R-:W-:Y:S01]  /*4170*/  PRMT R17, RZ, 0x7610, R17 ;  /* 0x00007610ff117816 */ /* 0x000fe20000000011 */
[----:B--2---:R-:W-:Y:S02]  /*4180*/  IMAD.X R5, R25, 0x1, R10, P3 ;  /* 0x0000000119057824 */ /* 0x004fe400018e060a */
[----:B------:R-:W2:Y:S01]  /*4190*/  LDL R10, [R1+0x108] ;  /* 0x00010800010a7983 */ /* 0x000ea20000100800 */
[----:B----4-:R-:W-:-:S03]  /*41a0*/  IADD3 R8, P1, PT, R2, R11, RZ ;  /* 0x0000000b02087210 */ /* 0x010fc60007f3e0ff */
[----:B------:R-:W4:Y:S04]  /*41b0*/  LDL R11, [R1+0x110] ;  /* 0x00011000010b7983 */ /* 0x000f280000100800 */
[----:B------:R-:W4:Y:S01]  /*41c0*/  @!P0 LDG.E.U8 R15, desc[UR10][R4.64] ;  /* 0x0000000a040f8981 */ /* 0x000f22000c1e1100 */
[----:B---3--:R-:W-:-:S03]  /*41d0*/  IADD3 R6, P2, PT, R2, R26, RZ ;  /* 0x0000001a02067210 */ /* 0x008fc60007f5e0ff */
[----:B------:R-:W3:Y:S02]  /*41e0*/  LDL R26, [R1+0x118] ;  /* 0x00011800011a7983 */ /* 0x000ee40000100800 */
[----:B------:R-:W-:Y:S02]  /*41f0*/  IMAD.X R7, R25, 0x1, R60, P2 ;  /* 0x0000000119077824 */ /* 0x000fe400010e063c */
[----:B------:R0:W-:Y:S04]  /*4200*/  STL [R1+0x270], R60 ;  /* 0x0002703c01007387 */ /* 0x0001e80000100800 */
[----:B------:R1:W4:Y:S04]  /*4210*/  @!P0 LDG.E.U8 R16, desc[UR10][R6.64] ;  /* 0x0000000a06108981 */ /* 0x000328000c1e1100 */
[----:B0-----:R-:W4:Y:S01]  /*4220*/  LDL.LU R60, [R1+0x124] ;  /* 0x00012400013c7983 */ /* 0x001f220000300800 */
[----:B-1----:R-:W-:-:S03]  /*4230*/  IADD3 R6, P2, PT, R2, R29, RZ ;  /* 0x0000001d02067210 */ /* 0x002fc60007f5e0ff */
[----:B------:R-:W4:Y:S04]  /*4240*/  LDL R32, [R1+0x10c] ;  /* 0x00010c0001207983 */ /* 0x000f280000100800 */
[----:B------:R-:W4:Y:S01]  /*4250*/  LDL R29, [R1+0xfc] ;  /* 0x0000fc00011d7983 */ /* 0x000f220000100800 */
[----:B------:R-:W-:-:S03]  /*4260*/  IMAD.X R9, R25, 0x1, R31, P1 ;  /* 0x0000000119097824 */ /* 0x000fc600008e061f */
[----:B------:R-:W4:Y:S01]  /*4270*/  LDL R31, [R1+0xf8] ;  /* 0x0000f800011f7983 */ /* 0x000f220000100800 */
[----:B------:R-:W-:-:S03]  /*4280*/  IADD3 R4, P3, PT, R2, R30, RZ ;  /* 0x0000001e02047210 */ /* 0x000fc60007f7e0ff */
[----:B------:R0:W4:Y:S04]  /*4290*/  @!P0 LDG.E.U8 R17, desc[UR10][R8.64] ;  /* 0x0000000a08118981 */ /* 0x000128000c1e1100 */
[----:B------:R-:W4:Y:S01]  /*42a0*/  LDL R30, [R1+0xf0] ;  /* 0x0000f000011e7983 */ /* 0x000f220000100800 */
[C---:B------:R-:W-:Y:S01]  /*42b0*/  IMAD.X R5, R25.reuse, 0x1, R61, P3 ;  /* 0x0000000119057824 */ /* 0x040fe200018e063d */
[----:B0-----:R-:W-:Y:S02]  /*42c0*/  IADD3 R8, P1, PT, R2, R27, RZ ;  /* 0x0000001b02087210 */ /* 0x001fe40007f3e0ff */
[----:B------:R-:W4:Y:S04]  /*42d0*/  LDL R27, [R1+0x100] ;  /* 0x00010000011b7983 */ /* 0x000f280000100800 */
[----:B------:R0:W-:Y:S04]  /*42e0*/  STL [R1+0x274], R61 ;  /* 0x0002743d01007387 */ /* 0x0001e80000100800 */
[----:B0-----:R-:W4:Y:S01]  /*42f0*/  LDL.LU R61, [R1+0x114] ;  /* 0x00011400013d7983 */ /* 0x001f220000300800 */
[----:B------:R-:W-:Y:S01]  /*4300*/  PRMT R18, RZ, 0x7610, R18 ;  /* 0x00007610ff127816 */ /* 0x000fe20000000012 */
[----:B------:R-:W-:Y:S01]  /*4310*/  IMAD.X R9, R25, 0x1, R28, P1 ;  /* 0x0000000119097824 */ /* 0x000fe200008e061c */
[----:B------:R-:W-:-:S02]  /*4320*/  PRMT R19, RZ, 0x7610, R19 ;  /* 0x00007610ff137816 */ /* 0x000fc40000000013 */
[----:B------:R-:W-:Y:S02]  /*4330*/  PRMT R20, RZ, 0x7610, R20 ;  /* 0x00007610ff147816 */ /* 0x000fe40000000014 */
[----:B------:R-:W4:Y:S04]  /*4340*/  @!P0 LDG.E.U8 R18, desc[UR10][R4.64] ;  /* 0x0000000a04128981 */ /* 0x000f28000c1e1100 */
[----:B------:R2:W4:Y:S02]  /*4350*/  @!P0 LDG.E.U8 R20, desc[UR10][R8.64] ;  /* 0x0000000a08148981 */ /* 0x000524000c1e1100 */
[C---:B--2---:R-:W-:Y:S02]  /*4360*/  IADD3 R8, P1, PT, R2.reuse, R10, RZ ;  /* 0x0000000a02087210 */ /* 0x044fe40007f3e0ff */
[C---:B---3--:R-:W-:Y:S01]  /*4370*/  IADD3 R4, P3, PT, R2.reuse, R26, RZ ;  /* 0x0000001a02047210 */ /* 0x048fe20007f7e0ff */
[----:B----4-:R-:W-:Y:S01]  /*4380*/  IMAD.X R7, R25, 0x1, R60, P2 ;  /* 0x0000000119077824 */ /* 0x010fe200010e063c */
[----:B------:R0:W-:Y:S04]  /*4390*/  STL [R1+0x278], R60 ;  /* 0x0002783c01007387 */ /* 0x0001e80000100800 */
[----:B------:R1:W2:Y:S04]  /*43a0*/  @!P0 LDG.E.U8 R19, desc[UR10][R6.64] ;  /* 0x0000000a06138981 */ /* 0x0002a8000c1e1100 */
[----:B0-----:R-:W3:Y:S01]  /*43b0*/  LDL.LU R60, [R1+0x104] ;  /* 0x00010400013c7983 */ /* 0x001ee20000300800 */
[----:B-1----:R-:W-:-:S03]  /*43c0*/  IADD3 R6, P2, PT, R2, R11, RZ ;  /* 0x0000000b02067210 */ /* 0x002fc60007f5e0ff */
[----:B------:R-:W4:Y:S04]  /*43d0*/  LDL R28, [R1+0xec] ;  /* 0x0000ec00011c7983 */ /* 0x000f280000100800 */
[----:B------:R-:W2:Y:S04]  /*43e0*/  LDL R26, [R1+0xe8] ;  /* 0x0000e800011a7983 */ /* 0x000ea80000100800 */
[----:B------:R-:W2:Y:S04]  /*43f0*/  LDL R11, [R1+0xe0] ;  /* 0x0000e000010b7983 */ /* 0x000ea80000100800 */
[----:B------:R-:W2:Y:S01]  /*4400*/  LDL R10, [R1+0xd8] ;  /* 0x0000d800010a7983 */ /* 0x000ea20000100800 */
[----:B------:R-:W-:-:S03]  /*4410*/  IMAD.X R5, R25, 0x1, R61, P3 ;  /* 0x0000000119057824 */ /* 0x000fc600018e063d */
[----:B------:R0:W-:Y:S04]  /*4420*/  STL [R1+0x27c], R61 ;  /* 0x00027c3d01007387 */ /* 0x0001e80000100800 */
[----:B0-----:R-:W2:Y:S01]  /*4430*/  LDL.LU R61, [R1+0xf4] ;  /* 0x0000f400013d7983 */ /* 0x001ea20000300800 */
[----:B------:R-:W-:Y:S01]  /*4440*/  PRMT R22, RZ, 0x7610, R22 ;  /* 0x00007610ff167816 */ /* 0x000fe20000000016 */
[----:B------:R-:W-:Y:S01]  /*4450*/  IMAD.X R7, R25, 0x1, R32, P2 ;  /* 0x0000000119077824 */ /* 0x000fe200010e0620 */
[----:B------:R-:W-:Y:S02]  /*4460*/  PRMT R21, RZ, 0x7610, R21 ;  /* 0x00007610ff157816 */ /* 0x000fe40000000015 */
[----:B------:R-:W-:Y:S02]  /*4470*/  PRMT R56, RZ, 0x7610, R56 ;  /* 0x00007610ff387816 */ /* 0x000fe40000000038 */
[----:B------:R0:W4:Y:S04]  /*4480*/  @!P0 LDG.E.U8 R22, desc[UR10][R6.64] ;  /* 0x0000000a06168981 */ /* 0x000128000c1e1100 */
[----:B------:R1:W4:Y:S01]  /*4490*/  @!P0 LDG.E.U8 R21, desc[UR10][R4.64] ;  /* 0x0000000a04158981 */ /* 0x000322000c1e1100 */
[----:B0-----:R-:W-:-:S02]  /*44a0*/  IADD3 R6, P2, PT, R2, R31, RZ ;  /* 0x0000001f02067210 */ /* 0x001fc40007f5e0ff */
[C---:B-1----:R-:W-:Y:S01]  /*44b0*/  IADD3 R4, P3, PT, R2.reuse, R27, RZ ;  /* 0x0000001b02047210 */ /* 0x042fe20007f7e0ff */
[----:B---3--:R-:W-:Y:S01]  /*44c0*/  IMAD.X R9, R25, 0x1, R60, P1 ;  /* 0x0000000119097824 */ /* 0x008fe200008e063c */
[----:B------:R0:W-:Y:S04]  /*44d0*/  STL [R1+0x280], R60 ;  /* 0x0002803c01007387 */ /* 0x0001e80000100800 */
[----:B------:R1:W3:Y:S04]  /*44e0*/  @!P0 LDG.E.U8 R56, desc[UR10][R8.64] ;  /* 0x0000000a08388981 */ /* 0x0002e8000c1e1100 */
[----:B0-----:R-:W3:Y:S01]  /*44f0*/  LDL.LU R60, [R1+0xe4] ;  /* 0x0000e400013c7983 */ /* 0x001ee20000300800 */
[----:B-1----:R-:W-:-:S03]  /*4500*/  IADD3 R8, P1, PT, R2, R30, RZ ;  /* 0x0000001e02087210 */ /* 0x002fc60007f3e0ff */
[----:B------:R-:W3:Y:S04]  /*4510*/  LDL R27, [R1+0xd4] ;  /* 0x0000d400011b7983 */ /* 0x000ee80000100800 */
[----:B------:R-:W3:Y:S04]  /*4520*/  LDL R32, [R1+0xd0] ;  /* 0x0000d00001207983 */ /* 0x000ee80000100800 */
[----:B------:R-:W3:Y:S04]  /*4530*/  LDL R31, [R1+0xc8] ;  /* 0x0000c800011f7983 */ /* 0x000ee80000100800 */
[----:B------:R-:W3:Y:S01]  /*4540*/  LDL R30, [R1+0xc0] ;  /* 0x0000c000011e7983 */ /* 0x000ee20000100800 */
[----:B--2---:R-:W-:-:S03]  /*4550*/  IMAD.X R7, R25, 0x1, R61, P2 ;  /* 0x0000000119077824 */ /* 0x004fc600010e063d */
[----:B------:R0:W-:Y:S04]  /*4560*/  STL [R1+0x284], R61 ;  /* 0x0002843d01007387 */ /* 0x0001e80000100800 */
[----:B0-----:R-:W2:Y:S01]  /*4570*/  LDL.LU R61, [R1+0xdc] ;  /* 0x0000dc00013d7983 */ /* 0x001ea20000300800 */
[----:B------:R-:W-:Y:S01]  /*4580*/  PRMT R51, RZ, 0x7610, R51 ;  /* 0x00007610ff337816 */ /* 0x000fe20000000033 */
[C---:B----4-:R-:W-:Y:S01]  /*4590*/  IMAD.X R9, R25.reuse, 0x1, R28, P1 ;  /* 0x0000000119097824 */ /* 0x050fe200008e061c */
[----:B------:R-:W-:Y:S01]  /*45a0*/  PRMT R50, RZ, 0x7610, R50 ;  /* 0x00007610ff327816 */ /* 0x000fe20000000032 */
[----:B------:R-:W-:Y:S01]  /*45b0*/  IMAD.X R5, R25, 0x1, R29, P3 ;  /* 0x0000000119057824 */ /* 0x000fe200018e061d */
[----:B------:R-:W4:Y:S04]  /*45c0*/  LDL R28, [R1+0xb0] ;  /* 0x0000b000011c7983 */ /* 0x000f280000100800 */
[----:B------:R0:W4:Y:S04]  /*45d0*/  @!P0 LDG.E.U8 R51, desc[UR10][R6.64] ;  /* 0x0000000a06338981 */ /* 0x000128000c1e1100 */
[----:B------:R1:W4:Y:S04]  /*45e0*/  @!P0 LDG.E.U8 R50, desc[UR10][R8.64] ;  /* 0x0000000a08328981 */ /* 0x000328000c1e1100 */
[----:B------:R-:W4:Y:S01]  /*45f0*/  LDL R29, [R1+0xbc] ;  /* 0x0000bc00011d7983 */ /* 0x000f220000100800 */
[----:B0-----:R-:W-:-:S03]  /*4600*/  IADD3 R6, P3, PT, R2, R26, RZ ;  /* 0x0000001a02067210 */ /* 0x001fc60007f7e0ff */
[----:B------:R-:W4:Y:S01]  /*4610*/  LDL R26, [R1+0xb8] ;  /* 0x0000b800011a7983 */ /* 0x000f220000100800 */
[----:B-1----:R-:W-:Y:S01]  /*4620*/  IADD3 R8, P2, PT, R2, R11, RZ ;  /* 0x0000000b02087210 */ /* 0x002fe20007f5e0ff */
[C---:B---3--:R-:W-:Y:S02]  /*4630*/  IMAD.X R7, R25.reuse, 0x1, R60, P3 ;  /* 0x0000000119077824 */ /* 0x048fe400018e063c */
[----:B------:R0:W-:Y:S04]  /*4640*/  STL [R1+0x288], R60 ;  /* 0x0002883c01007387 */ /* 0x0001e80000100800 */
[----:B0-----:R-:W3:Y:S01]  /*4650*/  LDL.LU R60, [R1+0xcc] ;  /* 0x0000cc00013c7983 */ /* 0x001ee20000300800 */
[----:B--2---:R-:W-:-:S03]  /*4660*/  IMAD.X R9, R25, 0x1, R61, P2 ;  /* 0x0000000119097824 */ /* 0x004fc600010e063d */
[----:B------:R0:W-:Y:S04]  /*4670*/  STL [R1+0x28c], R61 ;  /* 0x00028c3d01007387 */ /* 0x0001e80000100800 */
[----:B0-----:R-:W2:Y:S01]  /*4680*/  LDL.LU R61, [R1+0xc4] ;  /* 0x0000c400013d7983 */ /* 0x001ea20000300800 */
[----:B------:R-:W-:Y:S02]  /*4690*/  PRMT R52, RZ, 0x7610, R52 ;  /* 0x00007610ff347816 */ /* 0x000fe40000000034 */
[----:B------:R-:W-:-:S04]  /*46a0*/  IADD3 R10, P1, PT, R2, R10, RZ ;  /* 0x0000000a020a7210 */ /* 0x000fc80007f3e0ff */
[----:B------:R0:W4:Y:S01]  /*46b0*/  @!P0 LDG.E.U8 R52, desc[UR10][R4.64] ;  /* 0x0000000a04348981 */ /* 0x000122000c1e1100 */
[----:B------:R-:W-:Y:S01]  /*46c0*/  IMAD.X R11, R25, 0x1, R27, P1 ;  /* 0x00000001190b7824 */ /* 0x000fe200008e061b */
[----:B------:R-:W-:Y:S02]  /*46d0*/  IADD3 R36, P2, PT, R2, R31, RZ ;  /* 0x0000001f02247210 */ /* 0x000fe40007f5e0ff */
[----:B------:R-:W4:Y:S01]  /*46e0*/  LDL R27, [R1+0xa8] ;  /* 0x0000a800011b7983 */ /* 0x000f220000100800 */
[----:B0-----:R-:W-:-:S06]  /*46f0*/  PRMT R5, RZ, 0x7610, R5 ;  /* 0x00007610ff057816 */ /* 0x001fcc0000000005 */
[----:B------:R0:W4:Y:S02]  /*4700*/  @!P0 LDG.E.U8 R5, desc[UR10][R10.64] ;  /* 0x0000000a0a058981 */ /* 0x000124000c1e1100 */
[----:B0-----:R-:W-:-:S05]  /*4710*/  IADD3 R10, P3, PT, R2, R32, RZ ;  /* 0x00000020020a7210 */ /* 0x001fca0007f7e0ff */
[C---:B---3--:R-:W-:Y:S01]  /*4720*/  IMAD.X R11, R25.reuse, 0x1, R60, P3 ;  /* 0x00000001190b7824 */ /* 0x048fe200018e063c */
[----:B------:R0:W-:Y:S04]  /*4730*/  STL [R1+0x290], R60 ;  /* 0x0002903c01007387 */ /* 0x0001e80000100800 */
[----:B0-----:R-:W3:Y:S01]  /*4740*/  LDL.LU R60, [R1+0xb4] ;  /* 0x0000b400013c7983 */ /* 0x001ee20000300800 */
[----:B--2---:R-:W-:-:S03]  /*4750*/  IMAD.X R37, R25, 0x1, R61, P2 ;  /* 0x0000000119257824 */ /* 0x004fc600010e063d */
[----:B------:R0:W-:Y:S04]  /*4760*/  STL [R1+0x294], R61 ;  /* 0x0002943d01007387 */ /* 0x0001e80000100800 */
[----:B0-----:R-:W2:Y:S01]  /*4770*/  LDL.LU R61, [R1+0xac] ;  /* 0x0000ac00013d7983 */ /* 0x001ea20000300800 */
[----:B------:R-:W-:Y:S02]  /*4780*/  PRMT R3, RZ, 0x7610, R3 ;  /* 0x00007610ff037816 */ /* 0x000fe40000000003 */
[----:B------:R-:W-:Y:S01]  /*4790*/  PRMT R4, RZ, 0x7610, R4 ;  /* 0x00007610ff047816 */ /* 0x000fe20000000004 */
[----:B------:R-:W2:Y:S01]  /*47a0*/  LDL R33, [R1+0xa0] ;  /* 0x0000a00001217983 */ /* 0x000ea20000100800 */
[----:B------:R-:W-:-:S03]  /*47b0*/  IADD3 R38, P1, PT, R2, R30, RZ ;  /* 0x0000001e02267210 */ /* 0x000fc60007f3e0ff */
[----:B------:R0:W2:Y:S02]  /*47c0*/  @!P0 LDG.E.U8 R3, desc[UR10][R6.64] ;  /* 0x0000000a06038981 */ /* 0x0000a4000c1e1100 */
[----:B----4-:R-:W-:Y:S02]  /*47d0*/  IMAD.X R39, R25, 0x1, R29, P1 ;  /* 0x0000000119277824 */ /* 0x010fe400008e061d */
[----:B------:R1:W4:Y:S04]  /*47e0*/  @!P0 LDG.E.U8 R4, desc[UR10][R8.64] ;  /* 0x0000000a08048981 */ /* 0x000328000c1e1100 */
[----:B------:R-:W4:Y:S01]  /*47f0*/  LDL R32, [R1+0x98] ;  /* 0x0000980001207983 */ /* 0x000f220000100800 */
[----:B0-----:R-:W-:-:S03]  /*4800*/  PRMT R7, RZ, 0x7610, R7 ;  /* 0x00007610ff077816 */ /* 0x001fc60000000007 */
[----:B------:R-:W4:Y:S01]  /*4810*/  LDL R31, [R1+0x90] ;  /* 0x00009000011f7983 */ /* 0x000f220000100800 */
[----:B-1----:R-:W-:-:S03]  /*4820*/  PRMT R8, RZ, 0x7610, R8 ;  /* 0x00007610ff087816 */ /* 0x002fc60000000008 */
[----:B------:R0:W4:Y:S01]  /*4830*/  @!P0 LDG.E.U8 R7, desc[UR10][R36.64] ;  /* 0x0000000a24078981 */ /* 0x000122000c1e1100 */
[----:B------:R-:W-:-:S03]  /*4840*/  IADD3 R48, P1, PT, R2, R27, RZ ;  /* 0x0000001b02307210 */ /* 0x000fc60007f3e0ff */
[----:B------:R1:W4:Y:S04]  /*4850*/  @!P0 LDG.E.U8 R8, desc[UR10][R38.64] ;  /* 0x0000000a26088981 */ /* 0x000328000c1e1100 */
[----:B------:R-:W4:Y:S01]  /*4860*/  LDL R30, [R1+0x8c] ;  /* 0x00008c00011e7983 */ /* 0x000f220000100800 */
[----:B0-----:R-:W-:-:S03]  /*4870*/  IADD3 R36, P3, PT, R2, R26, RZ ;  /* 0x0000001a02247210 */ /* 0x001fc60007f7e0ff */
[----:B------:R-:W4:Y:S01]  /*4880*/  LDL R26, [R1+0xa4] ;  /* 0x0000a400011a7983 */ /* 0x000f220000100800 */
[----:B-1----:R-:W-:-:S03]  /*4890*/  IADD3 R38, P2, PT, R2, R28, RZ ;  /* 0x0000001c02267210 */ /* 0x002fc60007f5e0ff */
[----:B------:R-:W4:Y:S04]  /*48a0*/  LDL R29, [R1+0x88] ;  /* 0x00008800011d7983 */ /* 0x000f280000100800 */
[----:B------:R-:W4:Y:S04]  /*48b0*/  LDL R28, [R1+0x80] ;  /* 0x00008000011c7983 */ /* 0x000f280000100800 */
[----:B------:R-:W4:Y:S01]  /*48c0*/  LDL R27, [R1+0x78] ;  /* 0x00007800011b7983 */ /* 0x000f220000100800 */
[----:B---3--:R-:W-:-:S03]  /*48d0*/  IMAD.X R37, R25, 0x1, R60, P3 ;  /* 0x0000000119257824 */ /* 0x008fc600018e063c */
[----:B------:R0:W-:Y:S04]  /*48e0*/  STL [R1+0x298], R60 ;  /* 0x0002983c01007387 */ /* 0x0001e80000100800 */
[----:B0-----:R-:W3:Y:S01]  /*48f0*/  LDL.LU R60, [R1+0x9c] ;  /* 0x00009c00013c7983 */ /* 0x001ee20000300800 */
[----:B--2---:R-:W-:-:S03]  /*4900*/  IMAD.X R39, R25, 0x1, R61, P2 ;  /* 0x0000000119277824 */ /* 0x004fc600010e063d */
[----:B------:R0:W-:Y:S04]  /*4910*/  STL [R1+0x29c], R61 ;  /* 0x00029c3d01007387 */ /* 0x0001e80000100800 */
[----:B0-----:R-:W2:Y:S01]  /*4920*/  LDL.LU R61, [R1+0x94] ;  /* 0x00009400013d7983 */ /* 0x001ea20000300800 */
[----:B------:R-:W-:Y:S02]  /*4930*/  PRMT R6, RZ, 0x7610, R6 ;  /* 0x00007610ff067816 */ /* 0x000fe40000000006 */
[----:B------:R-:W-:-:S04]  /*4940*/  PRMT R9, RZ, 0x7610, R9 ;  /* 0x00007610ff097816 */ /* 0x000fc80000000009 */
[----:B------:R0:W2:Y:S04]  /*4950*/  @!P0 LDG.E.U8 R6, desc[UR10][R10.64] ;  /* 0x0000000a0a068981 */ /* 0x0000a8000c1e1100 */
[----:B------:R1:W2:Y:S01]  /*4960*/  @!P0 LDG.E.U8 R9, desc[UR10][R36.64] ;  /* 0x0000000a24098981 */ /* 0x0002a2000c1e1100 */
[----:B0-----:R-:W-:Y:S02]  /*4970*/  PRMT R10, RZ, 0x7610, R10 ;  /* 0x00007610ff0a7816 */ /* 0x001fe4000000000a */
[----:B-1----:R-:W-:-:S04]  /*4980*/  IADD3 R36, P3, PT, R2, R33, RZ ;  /* 0x0000002102247210 */ /* 0x002fc80007f7e0ff */
[----:B------:R0:W2:Y:S01]  /*4990*/  @!P0 LDG.E.U8 R10, desc[UR10][R38.64] ;  /* 0x0000000a260a8981 */ /* 0x0000a2000c1e1100 */
[----:B----4-:R-:W-:-:S03]  /*49a0*/  IMAD.X R49, R25, 0x1, R26, P1 ;  /* 0x0000000119317824 */ /* 0x010fc600008e061a */
[----:B------:R-:W4:Y:S01]  /*49b0*/  LDL R26, [R1+0x74] ;  /* 0x00007400011a7983 */ /* 0x000f220000100800 */
[----:B------:R-:W-:Y:S02]  /*49c0*/  PRMT R53, RZ, 0x7610, R53 ;  /* 0x00007610ff357816 */ /* 0x000fe40000000035 */
[----:B------:R-:W-:Y:S01]  /*49d0*/  PRMT R54, RZ, 0x7610, R54 ;  /* 0x00007610ff367816 */ /* 0x000fe20000000036 */
[----:B------:R-:W-:Y:S01]  /*49e0*/  LDS.U8 R33, [R0+UR5+0x408] ;  /* 0x0004080500217984 */ /* 0x000fe20008000000 */
[----:B0-----:R-:W-:Y:S02]  /*49f0*/  IADD3 R38, P2, PT, R2, R32, RZ ;  /* 0x0000002002267210 */ /* 0x001fe40007f5e0ff */
[----:B------:R-:W-:Y:S01]  /*4a00*/  PRMT R57, RZ, 0x7610, R57 ;  /* 0x00007610ff397816 */ /* 0x000fe20000000039 */
[----:B------:R-:W-:Y:S01]  /*4a10*/  LDS.U8 R32, [R0+UR5+0x80] ;  /* 0x0000800500207984 */ /* 0x000fe20008000000 */
[----:B---3--:R-:W-:-:S03]  /*4a20*/  IMAD.X R37, R25, 0x1, R60, P3 ;  /* 0x0000000119257824 */ /* 0x008fc600018e063c */
[----:B------:R0:W-:Y:S04]  /*4a30*/  STL [R1+0x2a0], R60 ;  /* 0x0002a03c01007387 */ /* 0x0001e80000100800 */
[----:B------:R1:W3:Y:S04]  /*4a40*/  @!P0 LDG.E.U8 R53, desc[UR10][R36.64] ;  /* 0x0000000a24358981 */ /* 0x0002e8000c1e1100 */
[----:B0-----:R-:W3:Y:S01]  /*4a50*/  LDL.LU R60, [R1+0x84] ;  /* 0x00008400013c7983 */ /* 0x001ee20000300800 */
[----:B--2---:R-:W-:-:S03]  /*4a60*/  IMAD.X R39, R25, 0x1, R61, P2 ;  /* 0x0000000119277824 */ /* 0x004fc600010e063d */
[----:B------:R0:W-:Y:S01]  /*4a70*/  STL [R1+0x2a4], R61 ;  /* 0x0002a43d01007387 */ /* 0x0001e20000100800 */
[----:B-1----:R-:W-:-:S03]  /*4a80*/  IADD3 R36, P3, PT, R2, R29, RZ ;  /* 0x0000001d02247210 */ /* 0x002fc60007f7e0ff */
[----:B------:R1:W2:Y:S01]  /*4a90*/  @!P0 LDG.E.U8 R54, desc[UR10][R38.64] ;  /* 0x0000000a26368981 */ /* 0x0002a2000c1e1100 */
[----:B------:R-:W-:Y:S02]  /*4aa0*/  PRMT R58, RZ, 0x7610, R58 ;  /* 0x00007610ff3a7816 */ /* 0x000fe4000000003a */
[----:B------:R-:W-:Y:S01]  /*4ab0*/  PRMT R11, RZ, 0x7610, R11 ;  /* 0x00007610ff0b7816 */ /* 0x000fe2000000000b */
[----:B------:R-:W-:Y:S04]  /*4ac0*/  LDS.U8 R29, [R0+UR5+0x8] ;  /* 0x00000805001d7984 */ /* 0x000fe80008000000 */
[----:B0-----:R-:W2:Y:S01]  /*4ad0*/  LDL.LU R61, [R1+0x7c] ;  /* 0x00007c00013d7983 */ /* 0x001ea20000300800 */
[----:B-1----:R-:W-:-:S03]  /*4ae0*/  IADD3 R38, P2, PT, R2, R28, RZ ;  /* 0x0000001c02267210 */ /* 0x002fc60007f5e0ff */
[----:B------:R0:W4:Y:S01]  /*4af0*/  @!P0 LDG.E.U8 R11, desc[UR10][R48.64] ;  /* 0x0000000a300b8981 */ /* 0x000122000c1e1100 */
[----:B------:R-:W-:Y:S02]  /*4b00*/  PRMT R55, RZ, 0x7610, R55 ;  /* 0x00007610ff377816 */ /* 0x000fe40000000037 */
[C---:B0-----:R-:W-:Y:S01]  /*4b10*/  IADD3 R48, P1, PT, R2.reuse, R31, RZ ;  /* 0x0000001f02307210 */ /* 0x041fe20007f3e0ff */
[----:B------:R-:W-:Y:S04]  /*4b20*/  STL [R1+0x2a8], R2 ;  /* 0x0002a80201007387 */ /* 0x000fe80000100800 */
[C---:B------:R-:W-:Y:S01]  /*4b30*/  IMAD.X R49, R25.reuse, 0x1, R30, P1 ;  /* 0x0000000119317824 */ /* 0x040fe200008e061e */
[----:B------:R-:W-:Y:S01]  /*4b40*/  PRMT R59, RZ, 0x7610, R59 ;  /* 0x00007610ff3b7816 */ /* 0x000fe2000000003b */
[----:B------:R-:W-:Y:S04]  /*4b50*/  LDS.U8 R30, [R0+UR5+0x88] ;  /* 0x00008805001e7984 */ /* 0x000fe80008000000 */
[----:B------:R0:W4:Y:S04]  /*4b60*/  @!P0 LDG.E.U8 R55, desc[UR10][R48.64] ;  /* 0x0000000a30378981 */ /* 0x000128000c1e1100 */
[----:B------:R-:W-:Y:S01]  /*4b70*/  LDS.U8 R31, [R0+UR5+0x400] ;  /* 0x00040005001f7984 */ /* 0x000fe20008000000 */
[----:B0-----:R-:W-:Y:S01]  /*4b80*/  IADD3 R48, P1, PT, R2, R27, RZ ;  /* 0x0000001b02307210 */ /* 0x001fe20007f3e0ff */
[----:B---3--:R-:W-:-:S05]  /*4b90*/  IMAD.X R37, R25, 0x1, R60, P3 ;  /* 0x0000000119257824 */ /* 0x008fca00018e063c */
[----:B------:R0:W3:Y:S02]  /*4ba0*/  @!P0 LDG.E.U8 R57, desc[UR10][R36.64] ;  /* 0x0000000a24398981 */ /* 0x0000e4000c1e1100 */
[----:B0-----:R-:W-:Y:S02]  /*4bb0*/  SHF.R.U32.HI R36, RZ, 0x2, R23 ;  /* 0x00000002ff247819 */ /* 0x001fe40000011617 */
[----:B------:R-:W-:Y:S02]  /*4bc0*/  LOP3.LUT R37, R23, 0x3, RZ, 0xc0, !PT ;  /* 0x0000000317257812 */ /* 0x000fe400078ec0ff */
[----:B------:R-:W-:-:S03]  /*4bd0*/  SGXT.U32 R36, R36, 0x3 ;  /* 0x000000032424781a */ /* 0x000fc60000000000 */
[----:B------:R-:W-:Y:S02]  /*4be0*/  IMAD R37, R37, 0x110, RZ ;  /* 0x0000011025257824 */ /* 0x000fe400078e02ff */
[----:B--2---:R-:W-:-:S05]  /*4bf0*/  IMAD.X R39, R25, 0x1, R61, P2 ;  /* 0x0000000119277824 */ /* 0x004fca00010e063d */
[----:B------:R0:W2:Y:S02]  /*4c00*/  @!P0 LDG.E.U8 R58, desc[UR10][R38.64] ;  /* 0x0000000a263a8981 */ /* 0x0000a4000c1e1100 */
[----:B0-----:R-:W-:-:S04]  /*4c10*/  SHF.R.U32.HI R38, RZ, 0x4, R23 ;  /* 0x00000004ff267819 */ /* 0x001fc80000011617 */
[----:B------:R-:W-:-:S04]  /*4c20*/  LOP3.LUT R36, R36, 0x10, R38, 0xf8, !PT ;  /* 0x0000001024247812 */ /* 0x000fc800078ef826 */
[----:B------:R-:W-:-:S05]  /*4c30*/  LOP3.LUT R36, R37, R36, RZ, 0x3c, !PT ;  /* 0x0000002425247212 */ /* 0x000fca00078e3cff */
[----:B------:R-:W0:Y:S04]  /*4c40*/  LDS.U8 R2, [R36+UR7+0xc8] ;  /* 0x0000c80724027984 */ /* 0x000e280008000000 */
[----:B------:R-:W-:Y:S04]  /*4c50*/  STL [R1+0x2ac], R60 ;  /* 0x0002ac3c01007387 */ /* 0x000fe80000100800 */
[----:B------:R-:W-:Y:S04]  /*4c60*/  STL [R1+0x2b0], R61 ;  /* 0x0002b03d01007387 */ /* 0x000fe80000100800 */
[----:B------:R-:W1:Y:S04]  /*4c70*/  LDS.U8 R27, [R36+UR7+0x80] ;  /* 0x00008007241b7984 */ /* 0x000e680008000000 */
[----:B------:R-:W-:Y:S01]  /*4c80*/  LDS.U8 R28, [R36+UR7+0x4c0] ;  /* 0x0004c007241c7984 */ /* 0x000fe20008000000 */
[----:B----4-:R-:W-:Y:S01]  /*4c90*/  IMAD.X R49, R25, 0x1, R26, P1 ;  /* 0x0000000119317824 */ /* 0x010fe200008e061a */
[----:B------:R-:W-:-:S02]  /*4ca0*/  SHF.R.U32.HI R37, RZ, 0x3, R24 ;  /* 0x00000003ff257819 */ /* 0x000fc40000011618 */
[----:B------:R-:W-:Y:S04]  /*4cb0*/  LDS.U8 R24, [R36+UR7+0x40] ;  /* 0x0000400724187984 */ /* 0x000fe80008000000 */
[----:B------:R-:W-:Y:S04]  /*4cc0*/  LDS.U8 R35, [R36+UR7+0x88] ;  /* 0x0000880724237984 */ /* 0x000fe80008000000 */
[----:B------:R-:W-:Y:S04]  /*4cd0*/  LDS.U8 R39, [R36+UR7+0x408] ;  /* 0x0004080724277984 */ /* 0x000fe80008000000 */
[----:B------:R-:W-:Y:S04]  /*4ce0*/  LDS.U8 R38, [R36+UR7+0x448] ;  /* 0x0004480724267984 */ /* 0x000fe80008000000 */
[----:B------:R-:W-:Y:S04]  /*4cf0*/  LDS.U8 R60, [R0+UR5+0x4c0] ;  /* 0x0004c005003c7984 */ /* 0x000fe80008000000 */
[----:B0-----:R-:W-:Y:S04]  /*4d00*/  STL [R1+0x14], R2 ;  /* 0x0000140201007387 */ /* 0x001fe80000100800 */
[----:B------:R-:W0:Y:S04]  /*4d10*/  LDS.U8 R2, [R36+UR7+0xc0] ;  /* 0x0000c00724027984 */ /* 0x000e280008000000 */
[----:B------:R4:W2:Y:S04]  /*4d20*/  @!P0 LDG.E.U8 R59, desc[UR10][R48.64] ;  /* 0x0000000a303b8981 */ /* 0x0008a8000c1e1100 */
[----:B-1----:R-:W-:Y:S04]  /*4d30*/  STL [R1+0x1c], R27 ;  /* 0x00001c1b01007387 */ /* 0x002fe80000100800 */
[----:B------:R-:W1:Y:S01]  /*4d40*/  LDS.U8 R27, [R36+UR7+0x488] ;  /* 0x00048807241b7984 */ /* 0x000e620008000000 */
[----:B------:R-:W-:-:S03]  /*4d50*/  LOP3.LUT R37, R37, 0x1ff, R23, 0x78, !PT ;  /* 0x000001ff25257812 */ /* 0x000fc600078e7817 */
[----:B------:R-:W-:Y:S04]  /*4d60*/  LDS.U8 R23, [R36+UR7] ;  /* 0x0000000724177984 */ /* 0x000fe80008000000 */
[----:B------:R-:W-:Y:S04]  /*4d70*/  LDS.U8 R25, [R36+UR7+0x8] ;  /* 0x0000080724197984 */ /* 0x000fe80008000000 */
[----:B------:R-:W-:Y:S04]  /*4d80*/  LDS.U8 R26, [R36+UR7+0x48] ;  /* 0x00004807241a7984 */ /* 0x000fe80008000000 */
[----:B----4-:R-:W-:Y:S04]  /*4d90*/  LDS.U8 R49, [R36+UR7+0x400] ;  /* 0x0004000724317984 */ /* 0x010fe80008000000 */
[----:B------:R-:W-:Y:S04]  /*4da0*/  LDS.U8 R48, [R36+UR7+0x440] ;  /* 0x0004400724307984 */ /* 0x000fe80008000000 */
[----:B------:R-:W-:Y:S04]  /*4db0*/  LDS.U8 R61, [R0+UR5+0xcc8] ;  /* 0x000cc805003d7984 */ /* 0x000fe80008000000 */
[----:B0-----:R-:W-:Y:S04]  /*4dc0*/  STL [R1+0x18], R2 ;  /* 0x0000180201007387 */ /* 0x001fe80000100800 */
[----:B------:R-:W0:Y:S04]  /*4dd0*/  LDS.U8 R2, [R36+UR7+0x4c8] ;  /* 0x0004c80724027984 */ /* 0x000e280008000000 */
[----:B-1----:R-:W-:Y:S04]  /*4de0*/  STL [R1+0x24], R27 ;  /* 0x0000241b01007387 */ /* 0x002fe80000100800 */
[----:B------:R-:W1:Y:S04]  /*4df0*/  LDS.U8 R27, [R36+UR7+0x480] ;  /* 0x00048007241b7984 */ /* 0x000e680008000000 */
[----:B0-----:R-:W-:Y:S04]  /*4e00*/  STL [R1+0x20], R2 ;  /* 0x0000200201007387 */ /* 0x001fe80000100800 */
[----:B------:R-:W0:Y:S04]  /*4e10*/  LDS.U8 R2, [R36+UR7+0x800] ;  /* 0x0008000724027984 */ /* 0x000e280008000000 */
[----:B-1----:R-:W-:Y:S04]  /*4e20*/  STL [R1+0x2c], R27 ;  /* 0x00002c1b01007387 */ /* 0x002fe80000100800 */
[----:B------:R-:W1:Y:S04]  /*4e30*/  LDS.U8 R27, [R36+UR7+0x840] ;  /* 0x00084007241b7984 */ /* 0x000e680008000000 */
[----:B------:R-:W-:Y:S04]  /*4e40*/  STL [R1+0x28], R28 ;  /* 0x0000281c01007387 */ /* 0x000fe80000100800 */
[----:B------:R-:W4:Y:S04]  /*4e50*/  LDS.U8 R28, [R36+UR7+0x888] ;  /* 0x00088807241c7984 */ /* 0x000f280008000000 */
[----:B0-----:R-:W-:Y:S04]  /*4e60*/  STL [R1+0x68], R2 ;  /* 0x0000680201007387 */ /* 0x001fe80000100800 */
[----:B------:R-:W0:Y:S04]  /*4e70*/  LDS.U8 R2, [R36+UR7+0x8c8] ;  /* 0x0008c80724027984 */ /* 0x000e280008000000 */
[----:B-1----:R-:W-:Y:S04]  /*4e80*/  STL [R1+0x64], R27 ;  /* 0x0000641b01007387 */ /* 0x002fe80000100800 */
[----:B------:R-:W1:Y:S04]  /*4e90*/  LDS.U8 R27, [R36+UR7+0x808] ;  /* 0x00080807241b7984 */ /* 0x000e680008000000 */
[----:B----4-:R-:W-:Y:S04]  /*4ea0*/  STL [R1+0x198], R28 ;  /* 0x0001981c01007387 */ /* 0x010fe80000100800 */
        /* <DEDUP_REMOVED lines=21> */
[----:B------:R-:W-:Y:S04]  /*5000*/  LDS.U8 R36, [R0+UR5+0x800] ;  /* 0x0008000500247984 */ /* 0x000fe80008000000 */
[----:B-1----:R-:W-:Y:S04]  /*5010*/  STL [R1+0x6c], R27 ;  /* 0x00006c1b01007387 */ /* 0x002fe80000100800 */
[----:B------:R-:W-:Y:S04]  /*5020*/  LDS.U8 R27, [R0+UR5] ;  /* 0x00000005001b7984 */ /* 0x000fe80008000000 */
[----:B----4-:R-:W-:Y:S04]  /*5030*/  STL [R1+0x1b0], R28 ;  /* 0x0001b01c01007387 */ /* 0x010fe80000100800 */
[----:B------:R-:W-:Y:S04]  /*5040*/  LDS.U8 R28, [R0+UR5+0x40] ;  /* 0x00004005001c7984 */ /* 0x000fe80008000000 */
[----:B0-----:R-:W-:Y:S04]  /*5050*/  STL [R1+0x1a4], R2 ;  /* 0x0001a40201007387 */ /* 0x001fe80000100800 */
[----:B------:R-:W0:Y:S04]  /*5060*/  LDS.U8 R2, [R0+UR5+0xc8] ;  /* 0x0000c80500027984 */ /* 0x000e280008000000 */
[----:B------:R-:W-:Y:S04]  /*5070*/  STL [R1+0x38], R30 ;  /* 0x0000381e01007387 */ /* 0x000fe80000100800 */
        /* <DEDUP_REMOVED lines=11> */
[----:B0-----:R-:W-:Y:S04]  /*5130*/  STL [R1+0x50], R2 ;  /* 0x0000500201007387 */ /* 0x001fe80000100800 */
[----:B------:R-:W0:Y:S04]  /*5140*/  LDS.U8 R2, [R0+UR5+0x840] ;  /* 0x0008400500027984 */ /* 0x000e280008000000 */
[----:B------:R-:W-:Y:S04]  /*5150*/  STL [R1+0x4c], R60 ;  /* 0x00004c3c01007387 */ /* 0x000fe80000100800 */
        /* <DEDUP_REMOVED lines=18> */
[----:B------:R-:W-:Y:S04]  /*5280*/  LDS.U8 R60, [R0+UR5+0xc80] ;  /* 0x000c8005003c7984 */ /* 0x000fe80008000000 */
[----:B----4-:R-:W-:Y:S04]  /*5290*/  STL [R1+0x184], R36 ;  /* 0x0001842401007387 */ /* 0x010fe80000100800 */
[----:B------:R-:W-:Y:S04]  /*52a0*/  STL [R1+0x2c0], R61 ;  /* 0x0002c03d01007387 */ /* 0x000fe80000100800 */
[----:B------:R-:W1:Y:S04]  /*52b0*/  LDS.U8 R36, [R0+UR5+0xc08] ;  /* 0x000c080500247984 */ /* 0x000e680008000000 */
[----:B0-----:R-:W-:Y:S04]  /*52c0*/  STL [R1+0x1c4], R2 ;  /* 0x0001c40201007387 */ /* 0x001fe80000100800 */
[----:B------:R-:W0:Y:S04]  /*52d0*/  LDS.U8 R2, [R0+UR5+0xc48] ;  /* 0x000c480500027984 */ /* 0x000e280008000000 */
[----:B-1----:R-:W-:Y:S04]  /*52e0*/  STL [R1+0x190], R36 ;  /* 0x0001902401007387 */ /* 0x002fe80000100800 */
[----:B------:R-:W-:Y:S04]  /*52f0*/  STL [R1+0x2b8], R60 ;  /* 0x0002b83c01007387 */ /* 0x000fe80000100800 */
[----:B0-----:R-:W-:Y:S04]  /*5300*/  STL [R1+0x18c], R2 ;  /* 0x00018c0201007387 */ /* 0x001fe80000100800 */
[----:B------:R-:W0:Y:S01]  /*5310*/  LDS.U8 R2, [R0+UR5+0xcc0] ;  /* 0x000cc00500027984 */ /* 0x000e220008000000 */
[----:B------:R-:W-:Y:S06]  /*5320*/  BAR.SYNC.DEFER_BLOCKING 0x0 ;  /* 0x0000000000007b1d */ /* 0x000fec0000010000 */
[----:B------:R1:W-:Y:S04]  /*5330*/  STS.U8 [R37+UR7], R46 ;  /* 0x0000002e25007988 */ /* 0x0003e80008000007 */
[----:B------:R4:W-:Y:S04]  /*5340*/  STS.U8 [R37+UR7+0x200], R47 ;  /* 0x0002002f25007988 */ /* 0x0009e80008000007 */
[----:B------:R0:W-:Y:S04]  /*5350*/  STS.U8 [R37+UR7+0x400], R12 ;  /* 0x0004000c25007988 */ /* 0x0001e80008000007 */
[----:B0-----:R-:W-:Y:S04]  /*5360*/  STL [R1+0x2bc], R2 ;  /* 0x0002bc0201007387 */ /* 0x001fe80000100800 */
[----:B------:R-:W-:Y:S04]  /*5370*/  STL [R1+0x2b4], R0 ;  /* 0x0002b40001007387 */ /* 0x000fe80000100800 */
[----:B-1----:R-:W2:Y:S04]  /*5380*/  LDL.LU R46, [R1+0x33c] ;  /* 0x00033c00012e7983 */ /* 0x002ea80000300800 */
[----:B----4-:R-:W4:Y:S04]  /*5390*/  LDL.LU R47, [R1+0x338] ;  /* 0x00033800012f7983 */ /* 0x010f280000300800 */
[----:B------:R-:W4:Y:S04]  /*53a0*/  LDL.LU R12, [R1+0x334] ;  /* 0x00033400010c7983 */ /* 0x000f280000300800 */
[----:B------:R0:W-:Y:S04]  /*53b0*/  STS.U8 [R37+UR7+0x600], R13 ;  /* 0x0006000d25007988 */ /* 0x0001e80008000007 */
[----:B------:R1:W-:Y:S04]  /*53c0*/  STS.U8 [R37+UR7+0x800], R14 ;  /* 0x0008000e25007988 */ /* 0x0003e80008000007 */
[----:B------:R3:W-:Y:S04]  /*53d0*/  STS.U8 [R37+UR7+0xa00], R15 ;  /* 0x000a000f25007988 */ /* 0x0007e80008000007 */
[----:B0-----:R-:W4:Y:S04]  /*53e0*/  LDL.LU R13, [R1+0x330] ;  /* 0x00033000010d7983 */ /* 0x001f280000300800 */
[----:B-1----:R-:W4:Y:S04]  /*53f0*/  LDL.LU R14, [R1+0x32c] ;  /* 0x00032c00010e7983 */ /* 0x002f280000300800 */
[----:B---3--:R-:W4:Y:S04]  /*5400*/  LDL.LU R15, [R1+0x328] ;  /* 0x00032800010f7983 */ /* 0x008f280000300800 */
[----:B------:R0:W-:Y:S04]  /*5410*/  STS.U8 [R37+UR7+0xc00], R16 ;  /* 0x000c001025007988 */ /* 0x0001e80008000007 */
[----:B------:R1:W-:Y:S04]  /*5420*/  STS.U8 [R37+UR7+0xe00], R17 ;  /* 0x000e001125007988 */ /* 0x0003e80008000007 */
[----:B------:R3:W-:Y:S04]  /*5430*/  STS.U8 [R37+UR7+0x1000], R18 ;  /* 0x0010001225007988 */ /* 0x0007e80008000007 */
[----:B0-----:R-:W4:Y:S04]  /*5440*/  LDL.LU R16, [R1+0x324] ;  /* 0x0003240001107983 */ /* 0x001f280000300800 */
[----:B-1----:R-:W4:Y:S04]  /*5450*/  LDL.LU R17, [R1+0x320] ;  /* 0x0003200001117983 */ /* 0x002f280000300800 */
[----:B---3--:R-:W3:Y:S04]  /*5460*/  LDL.LU R18, [R1+0x31c] ;  /* 0x00031c0001127983 */ /* 0x008ee80000300800 */
[----:B------:R0:W-:Y:S04]  /*5470*/  STS.U8 [R37+UR7+0x1200], R19 ;  /* 0x0012001325007988 */ /* 0x0001e80008000007 */
[----:B------:R1:W-:Y:S04]  /*5480*/  STS.U8 [R37+UR7+0x1400], R20 ;  /* 0x0014001425007988 */ /* 0x0003e80008000007 */
[----:B------:R1:W-:Y:S04]  /*5490*/  STS.U8 [R37+UR7+0x1600], R21 ;  /* 0x0016001525007988 */ /* 0x0003e80008000007 */
[----:B0-----:R-:W3:Y:S04]  /*54a0*/  LDL.LU R19, [R1+0x318] ;  /* 0x0003180001137983 */ /* 0x001ee80000300800 */
[----:B-1----:R-:W3:Y:S04]  /*54b0*/  LDL.LU R20, [R1+0x314] ;  /* 0x0003140001147983 */ /* 0x002ee80000300800 */
[----:B------:R-:W3:Y:S04]  /*54c0*/  LDL.LU R21, [R1+0x310] ;  /* 0x0003100001157983 */ /* 0x000ee80000300800 */
[----:B------:R0:W-:Y:S04]  /*54d0*/  STS.U8 [R37+UR7+0x1800], R22 ;  /* 0x0018001625007988 */ /* 0x0001e80008000007 */
[----:B0-----:R-:W3:Y:S04]  /*54e0*/  LDL.LU R22, [R1+0x30c] ;  /* 0x00030c0001167983 */ /* 0x001ee80000300800 */
[----:B------:R-:W3:Y:S04]  /*54f0*/  LDL R0, [R1+0x30] ;  /* 0x0000300001007983 */ /* 0x000ee80000100800 */
[----:B------:R-:W-:Y:S04]  /*5500*/  STS.U8 [R37+UR7+0x1a00], R56 ;  /* 0x001a003825007988 */ /* 0x000fe80008000007 */
        /* <DEDUP_REMOVED lines=16> */
[----:B--2---:R-:W-:Y:S04]  /*5610*/  STS.U8 [R37+UR7+0x3c00], R58 ;  /* 0x003c003a25007988 */ /* 0x004fe80008000007 */
[----:B------:R-:W-:Y:S01]  /*5620*/  STS.U8 [R37+UR7+0x3e00], R59 ;  /* 0x003e003b25007988 */ /* 0x000fe20008000007 */
[----:B------:R-:W-:Y:S06]  /*5630*/  BAR.SYNC.DEFER_BLOCKING 0x0 ;  /* 0x0000000000007b1d */ /* 0x000fec0000010000 */
[----:B---3--:R-:W0:Y:S04]  /*5640*/  LDSM.16.M88.4 R56, [R0] ;  /* 0x000000000038783b */ /* 0x008e280000000200 */
[----:B------:R-:W1:Y:S04]  /*5650*/  LDSM.16.M88.4 R4, [R0+0x1000] ;  /* 0x001000000004783b */ /* 0x000e680000000200 */
[----:B0-----:R-:W-:Y:S04]  /*5660*/  STL [R1+0x2c8], R58 ;  /* 0x0002c83a01007387 */ /* 0x001fe80000100800 */
[----:B------:R-:W-:Y:S01]  /*5670*/  STL [R1+0x2c4], R59 ;  /* 0x0002c43b01007387 */ /* 0x000fe20000100800 */
[----:B-1----:R-:W-:-:S02]  /*5680*/  IMAD.MOV.U32 R3, RZ, RZ, R4 ;  /* 0x000000ffff037224 */ /* 0x002fc400078e0004 */
[----:B------:R-:W-:Y:S01]  /*5690*/  IMAD.MOV.U32 R61, RZ, RZ, R7 ;  /* 0x000000ffff3d7224 */ /* 0x000fe200078e0007 */
[----:B------:R-:W-:Y:S04]  /*56a0*/  STL.64 [R1], R4 ;  /* 0x0000000401007387 */ /* 0x000fe80000100a00 */
[----:B------:R-:W-:Y:S04]  /*56b0*/  STL [R1+0x8], R6 ;  /* 0x0000080601007387 */ /* 0x000fe80000100800 */
[----:B------:R-:W0:Y:S04]  /*56c0*/  LDSM.16.M88.4 R4, [R0+0x2000] ;  /* 0x002000000004783b */ /* 0x000e280000000200 */
[----:B------:R-:W-:Y:S01]  /*56d0*/  STL [R1+0x2cc], R61 ;  /* 0x0002cc3d01007387 */ /* 0x000fe20000100800 */
[----:B0-----:R-:W-:-:S02]  /*56e0*/  IMAD.MOV.U32 R60, RZ, RZ, R7 ;  /* 0x000000ffff3c7224 */ /* 0x001fc400078e0007 */
[----:B------:R-:W-:Y:S01]  /*56f0*/  IMAD.MOV.U32 R2, RZ, RZ, R6 ;  /* 0x000000ffff027224 */ /* 0x000fe200078e0006 */
[----:B------:R-:W-:Y:S04]  /*5700*/  STL [R1+0xc], R4 ;  /* 0x00000c0401007387 */ /* 0x000fe80000100800 */
[----:B------:R0:W-:Y:S04]  /*5710*/  STL [R1+0x2d4], R60 ;  /* 0x0002d43c01007387 */ /* 0x0001e80000100800 */
[----:B0-----:R-:W2:Y:S04]  /*5720*/  LDL.LU R60, [R1+0x4] ;  /* 0x00000400013c7983 */ /* 0x001ea80000300800 */
[----:B------:R0:W-:Y:S04]  /*5730*/  STL [R1+0x2d0], R2 ;  /* 0x0002d00201007387 */ /* 0x0001e80000100800 */
[----:B0-----:R-:W3:Y:S01]  /*5740*/  LDL.LU R2, [R1+0xc] ;  /* 0x00000c0001027983 */ /* 0x001ee20000300800 */
[----:B------:R-:W-:-:S03]  /*5750*/  IMAD.MOV.U32 R59, RZ, RZ, R5 ;  /* 0x000000ffff3b7224 */ /* 0x000fc600078e0005 */
[----:B------:R-:W0:Y:S01]  /*5760*/  LDSM.16.M88.4 R4, [R0+0x3000] ;  /* 0x003000000004783b */ /* 0x000e220000000200 */
[----:B------:R-:W-:Y:S02]  /*5770*/  IMAD R36, R24, 0x100, R23 ;  /* 0x0000010018247824 */ /* 0x000fe400078e0217 */
[----:B------:R-:W-:Y:S02]  /*5780*/  IMAD R37, R26, 0x100, R25 ;  /* 0x000001001a257824 */ /* 0x000fe400078e0219 */
[----:B------:R-:W-:Y:S02]  /*5790*/  IMAD R48, R48, 0x100, R49 ;  /* 0x0000010030307824 */ /* 0x000fe400078e0231 */
[----:B------:R-:W-:Y:S01]  /*57a0*/  IMAD R39, R38, 0x100, R39 ;  /* 0x0000010026277824 */ /* 0x000fe200078e0227 */
[----:B------:R-:W-:Y:S02]  /*57b0*/  F2FP.F16.E5M2.UNPACK_B R36, R36 ;  /* 0x00000024ff24723e */ /* 0x000fe400020004ff */
[----:B------:R-:W-:-:S02]  /*57c0*/  F2FP.F16.E5M2.UNPACK_B R37, R37 ;  /* 0x00000025ff25723e */ /* 0x000fc400020004ff */
[----:B------:R-:W-:Y:S02]  /*57d0*/  F2FP.F16.E5M2.UNPACK_B R38, R48 ;  /* 0x00000030ff26723e */ /* 0x000fe400020004ff */
[----:B------:R-:W-:Y:S01]  /*57e0*/  F2FP.F16.E5M2.UNPACK_B R39, R39 ;  /* 0x00000027ff27723e */ /* 0x000fe200020004ff */
[----:B0-----:R3:W-:Y:S01]  /*57f0*/  STL [R1+0x10], R6 ;  /* 0x0000100601007387 */ /* 0x0017e20000100800 */
[----:B------:R-:W-:Y:S01]  /*5800*/  IMAD.MOV.U32 R0, RZ, RZ, R7 ;  /* 0x000000ffff007224 */ /* 0x000fe200078e0007 */
[----:B------:R-:W-:Y:S02]  /*5810*/  F2FP.F16.E5M2.UNPACK_B R7, R59 ;  /* 0x0000003bff07723e */ /* 0x000fe400020004ff */
[----:B------:R-:W2:Y:S01]  /*5820*/  LDL.LU R23, [R1+0x308] ;  /* 0x0003080001177983 */ /* 0x000ea20000300800 */
[----:B------:R-:W-:Y:S01]  /*5830*/  IMAD.MOV.U32 R61, RZ, RZ, R4 ;  /* 0x000000ffff3d7224 */ /* 0x000fe200078e0004 */
[----:B------:R-:W-:Y:S02]  /*5840*/  F2FP.F16.E5M2.UNPACK_B R4, R3 ;  /* 0x00000003ff04723e */ /* 0x000fe400020004ff */
[----:B------:R-:W2:Y:S04]  /*5850*/  LDL.LU R24, [R1+0x304] ;  /* 0x0003040001187983 */ /* 0x000ea80000300800 */
[----:B------:R-:W2:Y:S04]  /*5860*/  LDL.LU R25, [R1+0x300] ;  /* 0x0003000001197983 */ /* 0x000ea80000300800 */
[----:B------:R-:W2:Y:S04]  /*5870*/  LDL.LU R26, [R1+0x2fc] ;  /* 0x0002fc00011a7983 */ /* 0x000ea80000300800 */
[----:B------:R-:W2:Y:S01]  /*5880*/  LDL.LU R3, [R1+0x14] ;  /* 0x0000140001037983 */ /* 0x000ea20000300800 */
[----:B---3--:R-:W-:-:S07]  /*5890*/  F2FP.F16.E5M2.UNPACK_B R6, R2 ;  /* 0x00000002ff06723e */ /* 0x008fce00020004ff */
[----:B----4-:R-:W-:Y:S01]  /*58a0*/  HMMA.16816.F32 R52, R36, R6, R12 ;  /* 0x000000062434723c */ /* 0x010fe2000000180c */
[----:B------:R-:W-:Y:S02]  /*58b0*/  IMAD R12, R28, 0x100, R27 ;  /* 0x000001001c0c7824 */ /* 0x000fe400078e021b */
[----:B------:R-:W3:Y:S01]  /*58c0*/  LDL.LU R27, [R1+0x2f8] ;  /* 0x0002f800011b7983 */ /* 0x000ee20000300800 */
[----:B------:R-:W-:-:S03]  /*58d0*/  IMAD R13, R30, 0x100, R29 ;  /* 0x000001001e0d7824 */ /* 0x000fc600078e021d */
[----:B------:R-:W4:Y:S01]  /*58e0*/  LDL.LU R28, [R1+0x2f4] ;  /* 0x0002f400011c7983 */ /* 0x000f220000300800 */
[----:B------:R-:W-:-:S03]  /*58f0*/  IMAD R14, R32, 0x100, R31 ;  /* 0x00000100200e7824 */ /* 0x000fc600078e021f */
[----:B------:R-:W4:Y:S04]  /*5900*/  LDL.LU R29, [R1+0x2f0] ;  /* 0x0002f000011d7983 */ /* 0x000f280000300800 */
[----:B------:R-:W4:Y:S04]  /*5910*/  LDL.LU R30, [R1+0x2ec] ;  /* 0x0002ec00011e7983 */ /* 0x000f280000300800 */
[----:B------:R-:W4:Y:S01]  /*5920*/  LDL.LU R31, [R1+0x2e8] ;  /* 0x0002e800011f7983 */ /* 0x000f220000300800 */
[----:B------:R-:W-:Y:S01]  /*5930*/  IMAD.MOV.U32 R58, RZ, RZ, R5 ;  /* 0x000000ffff3a7224 */ /* 0x000fe200078e0005 */
[----:B------:R-:W-:Y:S01]  /*5940*/  F2FP.F16.E5M2.UNPACK_B R10, R56 ;  /* 0x00000038ff0a723e */ /* 0x000fe200020004ff */
[----:B------:R-:W-:Y:S01]  /*5950*/  IMAD R15, R34, 0x100, R33 ;  /* 0x00000100220f7824 */ /* 0x000fe200078e0221 */
[----:B------:R-:W-:Y:S01]  /*5960*/  F2FP.F16.E5M2.UNPACK_B R11, R57 ;  /* 0x00000039ff0b723e */ /* 0x000fe200020004ff */
[----:B------:R-:W4:Y:S01]  /*5970*/  LDL.LU R32, [R1+0x2e4] ;  /* 0x0002e40001207983 */ /* 0x000f220000300800 */
[----:B--2---:R-:W-:-:S02]  /*5980*/  F2FP.F16.E5M2.UNPACK_B R5, R60 ;  /* 0x0000003cff05723e */ /* 0x004fc400020004ff */
[----:B------:R-:W-:Y:S01]  /*5990*/  F2FP.F16.E5M2.UNPACK_B R8, R61 ;  /* 0x0000003dff08723e */ /* 0x000fe200020004ff */
[----:B------:R-:W2:Y:S01]  /*59a0*/  LDL.LU R33, [R1+0x2e0] ;  /* 0x0002e00001217983 */ /* 0x000ea20000300800 */
[----:B------:R-:W-:Y:S02]  /*59b0*/  F2FP.F16.E5M2.UNPACK_B R9, R58 ;  /* 0x0000003aff09723e */ /* 0x000fe400020004ff */
[----:B------:R-:W-:Y:S01]  /*59c0*/  F2FP.F16.E5M2.UNPACK_B R12, R12 ;  /* 0x0000000cff0c723e */ /* 0x000fe200020004ff */
[----:B------:R-:W2:Y:S01]  /*59d0*/  LDL.LU R34, [R1+0x2dc] ;  /* 0x0002dc0001227983 */ /* 0x000ea20000300800 */
[----:B------:R-:W-:Y:S02]  /*59e0*/  F2FP.F16.E5M2.UNPACK_B R13, R13 ;  /* 0x0000000dff0d723e */ /* 0x000fe400020004ff */
[----:B------:R-:W-:Y:S01]  /*59f0*/  F2FP.F16.E5M2.UNPACK_B R14, R14 ;  /* 0x0000000eff0e723e */ /* 0x000fe200020004ff */
[----:B------:R-:W2:Y:S01]  /*5a00*/  LDL.LU R48, [R1+0x48] ;  /* 0x0000480001307983 */ /* 0x000ea20000300800 */
[----:B------:R-:W-:Y:S01]  /*5a10*/  F2FP.F16.E5M2.UNPACK_B R15, R15 ;  /* 0x0000000fff0f723e */ /* 0x000fe200020004ff */
[C---:B------:R-:W-:Y:S02]  /*5a20*/  HMMA.16816.F32 R40, R36.reuse, R10, R40 ;  /* 0x0000000a2428723c */ /* 0x040fe40000001828 */
[----:B------:R-:W2:Y:S04]  /*5a30*/  LDL.LU R49, [R1+0x44] ;  /* 0x0000440001317983 */ /* 0x000ea80000300800 */
[----:B------:R-:W2:Y:S02]  /*5a40*/  LDL.LU R50, [R1+0x50] ;  /* 0x0000500001327983 */ /* 0x000ea40000300800 */
[C---:B------:R-:W-:Y:S02]  /*5a50*/  HMMA.16816.F32 R44, R36.reuse, R4, R44 ;  /* 0x00000004242c723c */ /* 0x040fe4000000182c */
[----:B------:R-:W2:Y:S06]  /*5a60*/  LDL.LU R51, [R1+0x4c] ;  /* 0x00004c0001337983 */ /* 0x000eac0000300800 */
[----:B------:R-:W-:Y:S01]  /*5a70*/  HMMA.16816.F32 R16, R36, R8, R16 ;  /* 0x000000082410723c */ /* 0x000fe20000001810 */
[----:B------:R-:W2:Y:S04]  /*5a80*/  LDL.LU R39, [R1] ;  /* 0x0000000001277983 */ /* 0x000ea80000300800 */
[----:B------:R-:W2:Y:S03]  /*5a90*/  LDL.LU R36, [R1+0x34] ;  /* 0x0000340001247983 */ /* 0x000ea60000300800 */
[C---:B------:R-:W-:Y:S01]  /*5aa0*/  HMMA.16816.F32 R20, R12.reuse, R10, R20 ;  /* 0x0000000a0c14723c */ /* 0x040fe20000001814 */
[----:B------:R-:W2:Y:S04]  /*5ab0*/  LDL.LU R37, [R1+0x40] ;  /* 0x0000400001257983 */ /* 0x000ea80000300800 */
[----:B------:R-:W2:Y:S04]  /*5ac0*/  LDL.LU R38, [R1+0x3c] ;  /* 0x00003c0001267983 */ /* 0x000ea80000300800 */
[----:B------:R-:W2:Y:S04]  /*5ad0*/  LDL.LU R10, [R1+0x20] ;  /* 0x00002000010a7983 */ /* 0x000ea80000300800 */
[----:B------:R-:W2:Y:S01]  /*5ae0*/  LDL.LU R11, [R1+0x28] ;  /* 0x00002800010b7983 */ /* 0x000ea20000300800 */
[----:B------:R-:W-:Y:S01]  /*5af0*/  IMAD R3, R3, 0x100, R35 ;  /* 0x0000010003037824 */ /* 0x000fe200078e0223 */
[C---:B---3--:R-:W-:Y:S02]  /*5b00*/  HMMA.16816.F32 R24, R12.reuse, R4, R24 ;  /* 0x000000040c18723c */ /* 0x048fe40000001818 */
[----:B------:R-:W3:Y:S04]  /*5b10*/  LDL.LU R4, [R1+0x18] ;  /* 0x0000180001047983 */ /* 0x000ee80000300800 */
[----:B------:R-:W2:Y:S02]  /*5b20*/  LDL.LU R5, [R1+0x2c] ;  /* 0x00002c0001057983 */ /* 0x000ea40000300800 */
[C---:B----4-:R-:W-:Y:S02]  /*5b30*/  HMMA.16816.F32 R28, R12.reuse, R6, R28 ;  /* 0x000000060c1c723c */ /* 0x050fe4000000181c */
[----:B------:R-:W3:Y:S04]  /*5b40*/  LDL.LU R6, [R1+0x1c] ;  /* 0x00001c0001067983 */ /* 0x000ee80000300800 */
[----:B------:R-:W4:Y:S04]  /*5b50*/  LDL.LU R7, [R1+0x24] ;  /* 0x0000240001077983 */ /* 0x000f280000300800 */
[----:B------:R-:W2:Y:S02]  /*5b60*/  LDL.LU R35, [R1+0x2d8] ;  /* 0x0002d80001237983 */ /* 0x000ea40000300800 */
[----:B--2---:R-:W-:Y:S01]  /*5b70*/  HMMA.16816.F32 R12, R12, R8, R32 ;  /* 0x000000080c0c723c */ /* 0x004fe20000001820 */
[----:B------:R-:W-:-:S02]  /*5b80*/  F2FP.F16.E5M2.UNPACK_B R8, R3 ;  /* 0x00000003ff08723e */ /* 0x000fc400020004ff */
[----:B------:R-:W2:Y:S01]  /*5b90*/  LDL.LU R3, [R1+0x38] ;  /* 0x0000380001037983 */ /* 0x000ea20000300800 */
[----:B---3--:R-:W-:Y:S02]  /*5ba0*/  IMAD R4, R4, 0x100, R6 ;  /* 0x0000010004047824 */ /* 0x008fe400078e0206 */
[----:B----4-:R-:W-:Y:S01]  /*5bb0*/  IMAD R10, R10, 0x100, R7 ;  /* 0x000001000a0a7824 */ /* 0x010fe200078e0207 */
[----:B------:R-:W-:Y:S01]  /*5bc0*/  F2FP.F16.E5M2.UNPACK_B R7, R60.H1 ;  /* 0x0000003cff07723e */ /* 0x000fe200030004ff */
[----:B------:R-:W-:Y:S01]  /*5bd0*/  IMAD R11, R11, 0x100, R5 ;  /* 0x000001000b0b7824 */ /* 0x000fe200078e0205 */
[----:B------:R-:W-:Y:S01]  /*5be0*/  F2FP.F16.E5M2.UNPACK_B R6, R39.H1 ;  /* 0x00000027ff06723e */ /* 0x000fe200030004ff */
[----:B------:R-:W3:Y:S01]  /*5bf0*/  LDL.LU R60, [R1+0x2d4] ;  /* 0x0002d400013c7983 */ /* 0x000ee20000300800 */
[----:B------:R-:W-:Y:S02]  /*5c00*/  F2FP.F16.E5M2.UNPACK_B R32, R2.H1 ;  /* 0x00000002ff20723e */ /* 0x000fe400030004ff */
[----:B------:R-:W-:Y:S01]  /*5c10*/  F2FP.F16.E5M2.UNPACK_B R9, R4 ;  /* 0x00000004ff09723e */ /* 0x000fe200020004ff */
[----:B------:R-:W4:Y:S01]  /*5c20*/  LDL.LU R39, [R1+0x6c] ;  /* 0x00006c0001277983 */ /* 0x000f220000300800 */
[----:B------:R-:W-:-:S02]  /*5c30*/  F2FP.F16.E5M2.UNPACK_B R33, R59.H1 ;  /* 0x0000003bff21723e */ /* 0x000fc400030004ff */
[----:B------:R-:W-:Y:S01]  /*5c40*/  F2FP.F16.E5M2.UNPACK_B R10, R10 ;  /* 0x0000000aff0a723e */ /* 0x000fe200020004ff */
[----:B------:R-:W3:Y:S01]  /*5c50*/  LDL.LU R2, [R1+0x2d0] ;  /* 0x0002d00001027983 */ /* 0x000ee20000300800 */
[----:B------:R-:W-:Y:S02]  /*5c60*/  F2FP.F16.E5M2.UNPACK_B R11, R11 ;  /* 0x0000000bff0b723e */ /* 0x000fe400020004ff */
[----:B------:R-:W-:Y:S01]  /*5c70*/  F2FP.F16.E5M2.UNPACK_B R34, R56.H1 ;  /* 0x00000038ff22723e */ /* 0x000fe200030004ff */
[----:B------:R-:W3:Y:S01]  /*5c80*/  LDL.LU R59, [R1+0x68] ;  /* 0x00006800013b7983 */ /* 0x000ee20000300800 */
[----:B------:R-:W-:Y:S02]  /*5c90*/  F2FP.F16.E5M2.UNPACK_B R35, R57.H1 ;  /* 0x00000039ff23723e */ /* 0x000fe400030004ff */
[----:B------:R-:W-:Y:S02]  /*5ca0*/  F2FP.F16.E5M2.UNPACK_B R4, R61.H1 ;  /* 0x0000003dff04723e */ /* 0x000fe400030004ff */
[----:B------:R-:W-:Y:S01]  /*5cb0*/  F2FP.F16.E5M2.UNPACK_B R5, R58.H1 ;  /* 0x0000003aff05723e */ /* 0x000fe200030004ff */
[----:B------:R-:W3:Y:S04]  /*5cc0*/  LDL.LU R61, [R1+0x2cc] ;  /* 0x0002cc00013d7983 */ /* 0x000ee80000300800 */
[----:B------:R-:W3:Y:S04]  /*5cd0*/  LDL.LU R58, [R1+0x2c8] ;  /* 0x0002c800013a7983 */ /* 0x000ee80000300800 */
[----:B------:R-:W3:Y:S01]  /*5ce0*/  LDL.LU R57, [R1+0x180] ;  /* 0x0001800001397983 */ /* 0x000ee20000300800 */
[C---:B------:R-:W-:Y:S03]  /*5cf0*/  HMMA.16816.F32 R40, R8.reuse, R34, R40 ;  /* 0x000000220828723c */ /* 0x040fe60000001828 */
[----:B------:R-:W3:Y:S05]  /*5d00*/  LDL.LU R56, [R1+0x17c] ;  /* 0x00017c0001387983 */ /* 0x000eea0000300800 */
[C---:B------:R-:W-:Y:S08]  /*5d10*/  HMMA.16816.F32 R44, R8.reuse, R6, R44 ;  /* 0x00000006082c723c */ /* 0x040ff0000000182c */
[C---:B------:R-:W-:Y:S08]  /*5d20*/  HMMA.16816.F32 R52, R8.reuse, R32, R52 ;  /* 0x000000200834723c */ /* 0x040ff00000001834 */
[----:B------:R-:W-:Y:S01]  /*5d30*/  HMMA.16816.F32 R16, R8, R4, R16 ;  /* 0x000000040810723c */ /* 0x000fe20000001810 */
[----:B--2---:R-:W-:-:S02]  /*5d40*/  IMAD R3, R36, 0x100, R3 ;  /* 0x0000010024037824 */ /* 0x004fc400078e0203 */
[----:B------:R-:W-:Y:S02]  /*5d50*/  IMAD R36, R38, 0x100, R37 ;  /* 0x0000010026247824 */ /* 0x000fe400078e0225 */
[----:B------:R-:W-:Y:S02]  /*5d60*/  IMAD R37, R49, 0x100, R48 ;  /* 0x0000010031257824 */ /* 0x000fe400078e0230 */
[----:B------:R-:W2:Y:S01]  /*5d70*/  LDL.LU R48, [R1+0x188] ;  /* 0x0001880001307983 */ /* 0x000ea20000300800 */
[----:B------:R-:W-:Y:S01]  /*5d80*/  IMAD R38, R51, 0x100, R50 ;  /* 0x0000010033267824 */ /* 0x000fe200078e0232 */
[----:B------:R-:W-:Y:S02]  /*5d90*/  F2FP.F16.E5M2.UNPACK_B R8, R3 ;  /* 0x00000003ff08723e */ /* 0x000fe400020004ff */
[----:B------:R-:W2:Y:S04]  /*5da0*/  LDL.LU R49, [R1+0x184] ;  /* 0x0001840001317983 */ /* 0x000ea80000300800 */
[----:B------:R-:W2:Y:S04]  /*5db0*/  LDL.LU R50, [R1+0x190] ;  /* 0x0001900001327983 */ /* 0x000ea80000300800 */
[----:B------:R-:W2:Y:S04]  /*5dc0*/  LDL.LU R51, [R1+0x18c] ;  /* 0x00018c0001337983 */ /* 0x000ea80000300800 */
[----:B------:R-:W3:Y:S01]  /*5dd0*/  LDL.LU R3, [R1+0x64] ;  /* 0x0000640001037983 */ /* 0x000ee20000300800 */
[----:B------:R-:W-:-:S02]  /*5de0*/  F2FP.F16.E5M2.UNPACK_B R9, R36 ;  /* 0x00000024ff09723e */ /* 0x000fc400020004ff */
[----:B------:R-:W-:Y:S01]  /*5df0*/  F2FP.F16.E5M2.UNPACK_B R10, R37 ;  /* 0x00000025ff0a723e */ /* 0x000fe200020004ff */
[----:B------:R-:W2:Y:S01]  /*5e00*/  LDL R36, [R1+0x8] ;  /* 0x0000080001247983 */ /* 0x000ea20000100800 */
[----:B------:R-:W-:-:S03]  /*5e10*/  F2FP.F16.E5M2.UNPACK_B R11, R38 ;  /* 0x00000026ff0b723e */ /* 0x000fc600020004ff */
[----:B------:R-:W4:Y:S04]  /*5e20*/  LDL.LU R37, [R1+0x70] ;  /* 0x0000700001257983 */ /* 0x000f280000300800 */
[----:B------:R-:W4:Y:S01]  /*5e30*/  LDL.LU R38, [R1+0x54] ;  /* 0x0000540001267983 */ /* 0x000f220000300800 */
[C---:B------:R-:W-:Y:S03]  /*5e40*/  HMMA.16816.F32 R20, R8.reuse, R34, R20 ;  /* 0x000000220814723c */ /* 0x040fe60000001814 */
[----:B------:R-:W4:Y:S04]  /*5e50*/  LDL.LU R34, [R1+0x178] ;  /* 0x0001780001227983 */ /* 0x000f280000300800 */
[----:B------:R-:W4:Y:S01]  /*5e60*/  LDL.LU R35, [R1+0x174] ;  /* 0x0001740001237983 */ /* 0x000f220000300800 */
[C---:B------:R-:W-:Y:S03]  /*5e70*/  HMMA.16816.F32 R24, R8.reuse, R6, R24 ;  /* 0x000000060818723c */ /* 0x040fe60000001818 */
[----:B------:R-:W4:Y:S04]  /*5e80*/  LDL.LU R6, [R1+0x5c] ;  /* 0x00005c0001067983 */ /* 0x000f280000300800 */
[----:B------:R-:W4:Y:S01]  /*5e90*/  LDL.LU R7, [R1+0x58] ;  /* 0x0000580001077983 */ /* 0x000f220000300800 */
[----:B------:R-:W-:Y:S03]  /*5ea0*/  HMMA.16816.F32 R28, R8, R32, R28 ;  /* 0x00000020081c723c */ /* 0x000fe6000000181c */
[----:B------:R-:W4:Y:S04]  /*5eb0*/  LDL.LU R32, [R1+0x60] ;  /* 0x0000600001207983 */ /* 0x000f280000300800 */
[----:B------:R-:W4:Y:S01]  /*5ec0*/  LDL R33, [R1+0x10] ;  /* 0x0000100001217983 */ /* 0x000f220000100800 */
[----:B---3--:R-:W-:-:S03]  /*5ed0*/  IMAD R3, R3, 0x100, R59 ;  /* 0x0000010003037824 */ /* 0x008fc600078e023b */
[----:B------:R-:W3:Y:S01]  /*5ee0*/  LDL.LU R59, [R1+0x2c4] ;  /* 0x0002c400013b7983 */ /* 0x000ee20000300800 */
[----:B------:R-:W-:Y:S01]  /*5ef0*/  HMMA.16816.F32 R12, R8, R4, R12 ;  /* 0x00000004080c723c */ /* 0x000fe2000000180c */
[----:B--2---:R-:W-:Y:S02]  /*5f00*/  F2FP.F16.E5M2.UNPACK_B R36, R36 ;  /* 0x00000024ff24723e */ /* 0x004fe400020004ff */
[----:B------:R-:W-:Y:S02]  /*5f10*/  F2FP.F16.E5M2.UNPACK_B R8, R3 ;  /* 0x00000003ff08723e */ /* 0x000fe400020004ff */
[----:B------:R-:W-:Y:S01]  /*5f20*/  F2FP.F16.E5M2.UNPACK_B R5, R0 ;  /* 0x00000000ff05723e */ /* 0x000fe200020004ff */
[----:B------:R-:W2:Y:S01]  /*5f30*/  LDL.LU R3, [R1+0x1c0] ;  /* 0x0001c00001037983 */ /* 0x000ea20000300800 */
[----:B----4-:R-:W-:Y:S02]  /*5f40*/  IMAD R6, R6, 0x100, R32 ;  /* 0x0000010006067824 */ /* 0x010fe400078e0220 */
[----:B------:R-:W-:-:S02]  /*5f50*/  IMAD R32, R38, 0x100, R7 ;  /* 0x0000010026207824 */ /* 0x000fc400078e0207 */
[----:B------:R-:W-:Y:S01]  /*5f60*/  IMAD R7, R39, 0x100, R37 ;  /* 0x0000010027077824 */ /* 0x000fe200078e0225 */
[----:B------:R-:W-:Y:S02]  /*5f70*/  F2FP.F16.E5M2.UNPACK_B R4, R33 ;  /* 0x00000021ff04723e */ /* 0x000fe400020004ff */
[----:B------:R-:W-:Y:S01]  /*5f80*/  F2FP.F16.E5M2.UNPACK_B R10, R32 ;  /* 0x00000020ff0a723e */ /* 0x000fe200020004ff */
[----:B------:R-:W-:Y:S01]  /*5f90*/  IMAD R32, R35, 0x100, R34 ;  /* 0x0000010023207824 */ /* 0x000fe200078e0222 */
[----:B------:R-:W-:Y:S01]  /*5fa0*/  F2FP.F16.E5M2.UNPACK_B R9, R6 ;  /* 0x00000006ff09723e */ /* 0x000fe200020004ff */
[----:B------:R-:W-:Y:S01]  /*5fb0*/  IMAD R33, R56, 0x100, R57 ;  /* 0x0000010038217824 */ /* 0x000fe200078e0239 */
[----:B------:R-:W-:Y:S01]  /*5fc0*/  F2FP.F16.E5M2.UNPACK_B R11, R7 ;  /* 0x00000007ff0b723e */ /* 0x000fe200020004ff */
[----:B------:R-:W-:Y:S01]  /*5fd0*/  IMAD R34, R49, 0x100, R48 ;  /* 0x0000010031227824 */ /* 0x000fe200078e0230 */
[----:B------:R-:W-:Y:S01]  /*5fe0*/  F2FP.F16.E5M2.UNPACK_B R38, R58 ;  /* 0x0000003aff26723e */ /* 0x000fe200020004ff */
[----:B------:R-:W-:Y:S01]  /*5ff0*/  IMAD R35, R51, 0x100, R50 ;  /* 0x0000010033237824 */ /* 0x000fe200078e0232 */
[----:B------:R-:W-:Y:S01]  /*6000*/  F2FP.F16.E5M2.UNPACK_B R37, R61 ;  /* 0x0000003dff25723e */ /* 0x000fe200020004ff */
[----:B------:R-:W2:Y:S01]  /*6010*/  LDL.LU R57, [R1+0x1bc] ;  /* 0x0001bc0001397983 */ /* 0x000ea20000300800 */
[----:B------:R-:W-:-:S02]  /*6020*/  F2FP.F16.E5M2.UNPACK_B R6, R2 ;  /* 0x00000002ff06723e */ /* 0x000fc400020004ff */
[----:B------:R-:W-:Y:S01]  /*6030*/  F2FP.F16.E5M2.UNPACK_B R7, R60 ;  /* 0x0000003cff07723e */ /* 0x000fe200020004ff */
[----:B------:R-:W4:Y:S01]  /*6040*/  LDL.LU R56, [R1+0x1c4] ;  /* 0x0001c40001387983 */ /* 0x000f220000300800 */
[----:B------:R-:W-:Y:S02]  /*6050*/  F2FP.F16.E5M2.UNPACK_B R32, R32 ;  /* 0x00000020ff20723e */ /* 0x000fe400020004ff */
[----:B------:R-:W-:Y:S02]  /*6060*/  F2FP.F16.E5M2.UNPACK_B R33, R33 ;  /* 0x00000021ff21723e */ /* 0x000fe400020004ff */
[----:B------:R-:W-:Y:S02]  /*6070*/  F2FP.F16.E5M2.UNPACK_B R34, R34 ;  /* 0x00000022ff22723e */ /* 0x000fe400020004ff */
[----:B------:R-:W-:Y:S01]  /*6080*/  F2FP.F16.E5M2.UNPACK_B R35, R35 ;  /* 0x00000023ff23723e */ /* 0x000fe200020004ff */
[C---:B------:R-:W-:Y:S08]  /*6090*/  HMMA.16816.F32 R44, R8.reuse, R36, R44 ;  /* 0x00000024082c723c */ /* 0x040ff0000000182c */
[C---:B------:R-:W-:Y:S08]  /*60a0*/  HMMA.16816.F32 R52, R8.reuse, R6, R52 ;  /* 0x000000060834723c */ /* 0x040ff00000001834 */
[----:B------:R-:W-:Y:S01]  /*60b0*/  HMMA.16816.F32 R16, R8, R4, R16 ;  /* 0x000000040810723c */ /* 0x000fe20000001810 */
[----:B---3--:R-:W-:-:S07]  /*60c0*/  F2FP.F16.E5M2.UNPACK_B R39, R59 ;  /* 0x0000003bff27723e */ /* 0x008fce00020004ff */
[-C--:B------:R-:W-:Y:S01]  /*60d0*/  HMMA.16816.F32 R40, R8, R38.reuse, R40 ;  /* 0x000000260828723c */ /* 0x080fe20000001828 */
[----:B------:R-:W3:Y:S04]  /*60e0*/  LDL.LU R8, [R1+0x1a8] ;  /* 0x0001a80001087983 */ /* 0x000ee80000300800 */
[----:B------:R-:W2:Y:S03]  /*60f0*/  LDL.LU R10, [R1+0x1b0] ;  /* 0x0001b000010a7983 */ /* 0x000ea60000300800 */
[C---:B------:R-:W-:Y:S01]  /*6100*/  HMMA.16816.F32 R48, R32.reuse, R38, R20 ;  /* 0x000000262030723c */ /* 0x040fe20000001814 */
[----:B------:R-:W2:Y:S04]  /*6110*/  LDL.LU R11, [R1+0x1a4] ;  /* 0x0001a400010b7983 */ /* 0x000ea80000300800 */
[----:B------:R-:W2:Y:S04]  /*6120*/  LDL.LU R9, [R1+0x8] ;  /* 0x0000080001097983 */ /* 0x000ea80000300800 */
[----:B------:R-:W2:Y:S04]  /*6130*/  LDL.LU R20, [R1+0x194] ;  /* 0x0001940001147983 */ /* 0x000ea80000300800 */
[----:B------:R-:W2:Y:S04]  /*6140*/  LDL.LU R21, [R1+0x1a0] ;  /* 0x0001a00001157983 */ /* 0x000ea80000300800 */
[----:B------:R-:W2:Y:S04]  /*6150*/  LDL.LU R22, [R1+0x19c] ;  /* 0x00019c0001167983 */ /* 0x000ea80000300800 */
[----:B------:R-:W3:Y:S01]  /*6160*/  LDL.LU R23, [R1+0x1ac] ;  /* 0x0001ac0001177983 */ /* 0x000ee20000300800 */
[C---:B------:R-:W-:Y:S03]  /*6170*/  HMMA.16816.F32 R24, R32.reuse, R36, R24 ;  /* 0x000000242018723c */ /* 0x040fe60000001818 */
[----:B------:R-:W4:Y:S04]  /*6180*/  LDL.LU R38, [R1+0x1b8] ;  /* 0x0001b80001267983 */ /* 0x000f280000300800 */
[----:B------:R-:W4:Y:S04]  /*6190*/  LDL.LU R39, [R1+0x1b4] ;  /* 0x0001b40001277983 */ /* 0x000f280000300800 */
[----:B------:R-:W4:Y:S01]  /*61a0*/  LDL.LU R36, [R1+0x198] ;  /* 0x0001980001247983 */ /* 0x000f220000300800 */
[----:B------:R-:W-:Y:S01]  /*61b0*/  HMMA.16816.F32 R28, R32, R6, R28 ;  /* 0x00000006201c723c */ /* 0x000fe2000000181c */
[----:B------:R-:W-:-:S02]  /*61c0*/  F2FP.F16.E5M2.UNPACK_B R6, R2.H1 ;  /* 0x00000002ff06723e */ /* 0x000fc400030004ff */
[----:B------:R-:W4:Y:S01]  /*61d0*/  LDL.LU R37, [R1+0x10] ;  /* 0x0000100001257983 */ /* 0x000f220000300800 */
[----:B------:R-:W-:Y:S01]  /*61e0*/  F2FP.F16.E5M2.UNPACK_B R7, R60.H1 ;  /* 0x0000003cff07723e */ /* 0x000fe200030004ff */
[----:B--2---:R-:W-:Y:S02]  /*61f0*/  IMAD R21, R22, 0x100, R21 ;  /* 0x0000010016157824 */ /* 0x004fe400078e0215 */
[----:B---3--:R-:W-:Y:S01]  /*6200*/  IMAD R22, R8, 0x100, R23 ;  /* 0x0000010008167824 */ /* 0x008fe200078e0217 */
[----:B------:R-:W-:Y:S02]  /*6210*/  F2FP.F16.E5M2.UNPACK_B R8, R9.H1 ;  /* 0x00000009ff08723e */ /* 0x000fe400030004ff */
[----:B------:R-:W-:Y:S02]  /*6220*/  F2FP.F16.E5M2.UNPACK_B R9, R61.H1 ;  /* 0x0000003dff09723e */ /* 0x000fe400030004ff */
[----:B------:R-:W2:Y:S04]  /*6230*/  LDL.LU R61, [R1+0x2c0] ;  /* 0x0002c000013d7983 */ /* 0x000ea80000300800 */
[----:B------:R-:W3:Y:S04]  /*6240*/  LDL.LU R2, [R1+0x2bc] ;  /* 0x0002bc0001027983 */ /* 0x000ee80000300800 */
[----:B------:R-:W3:Y:S01]  /*6250*/  LDL.LU R60, [R1+0x2b8] ;  /* 0x0002b800013c7983 */ /* 0x000ee20000300800 */
[----:B----4-:R-:W-:-:S02]  /*6260*/  IMAD R20, R20, 0x100, R36 ;  /* 0x0000010014147824 */ /* 0x010fc400078e0224 */
[----:B------:R-:W-:Y:S01]  /*6270*/  IMAD R23, R11, 0x100, R10 ;  /* 0x000001000b177824 */ /* 0x000fe200078e020a */
[----:B------:R-:W-:Y:S02]  /*6280*/  F2FP.F16.E5M2.UNPACK_B R21, R21 ;  /* 0x00000015ff15723e */ /* 0x000fe400020004ff */
[----:B------:R-:W-:Y:S02]  /*6290*/  F2FP.F16.E5M2.UNPACK_B R20, R20 ;  /* 0x00000014ff14723e */ /* 0x000fe400020004ff */
[----:B------:R-:W-:Y:S02]  /*62a0*/  F2FP.F16.E5M2.UNPACK_B R22, R22 ;  /* 0x00000016ff16723e */ /* 0x000fe400020004ff */
[----:B------:R-:W-:Y:S01]  /*62b0*/  F2FP.F16.E5M2.UNPACK_B R23, R23 ;  /* 0x00000017ff17723e */ /* 0x000fe200020004ff */
[----:B------:R-:W-:Y:S01]  /*62c0*/  HMMA.16816.F32 R32, R32, R4, R12 ;  /* 0x000000042020723c */ /* 0x000fe2000000180c */
[----:B------:R-:W-:Y:S01]  /*62d0*/  F2FP.F16.E5M2.UNPACK_B R4, R37.H1 ;  /* 0x00000025ff04723e */ /* 0x000fe200030004ff */
[----:B------:R-:W-:Y:S01]  /*62e0*/  IMAD R36, R39, 0x100, R38 ;  /* 0x0000010027247824 */ /* 0x000fe200078e0226 */
[----:B------:R-:W-:Y:S01]  /*62f0*/  F2FP.F16.E5M2.UNPACK_B R5, R0.H1 ;  /* 0x00000000ff05723e */ /* 0x000fe200030004ff */
[----:B------:R-:W-:Y:S01]  /*6300*/  IMAD R37, R57, 0x100, R3 ;  /* 0x0000010039257824 */ /* 0x000fe200078e0203 */
[----:B------:R0:W5:Y:S01]  /*6310*/  LDL.LU R0, [R1+0x2b4] ;  /* 0x0002b40001007983 */ /* 0x0001620000300800 */
[----:B------:R-:W-:-:S02]  /*6320*/  F2FP.F16.E5M2.UNPACK_B R10, R58.H1 ;  /* 0x0000003aff0a723e */ /* 0x000fc400030004ff */
[----:B------:R-:W-:Y:S01]  /*6330*/  HMMA.16816.F32 R12, R20, R6, R52 ;  /* 0x00000006140c723c */ /* 0x000fe20000001834 */
[----:B------:R-:W-:Y:S02]  /*6340*/  F2FP.F16.E5M2.UNPACK_B R11, R59.H1 ;  /* 0x0000003bff0b723e */ /* 0x000fe400030004ff */
[----:B------:R-:W-:Y:S02]  /*6350*/  F2FP.F16.E5M2.UNPACK_B R36, R36 ;  /* 0x00000024ff24723e */ /* 0x000fe400020004ff */
[----:B------:R-:W-:-:S03]  /*6360*/  F2FP.F16.E5M2.UNPACK_B R37, R37 ;  /* 0x00000025ff25723e */ /* 0x000fc600020004ff */
[C---:B------:R-:W-:Y:S08]  /*6370*/  HMMA.16816.F32 R40, R20.reuse, R10, R40 ;  /* 0x0000000a1428723c */ /* 0x040ff00000001828 */
[C---:B------:R-:W-:Y:S08]  /*6380*/  HMMA.16816.F32 R44, R20.reuse, R8, R44 ;  /* 0x00000008142c723c */ /* 0x040ff0000000182c */
[----:B------:R-:W-:Y:S01]  /*6390*/  HMMA.16816.F32 R16, R20, R4, R16 ;  /* 0x000000041410723c */ /* 0x000fe20000001810 */
[----:B--2---:R-:W-:-:S02]  /*63a0*/  IMAD R38, R61, 0x100, R56 ;  /* 0x000001003d267824 */ /* 0x004fc400078e0238 */
[----:B------:R-:W2:Y:S04]  /*63b0*/  LDL.LU R61, [R1+0x2b0] ;  /* 0x0002b000013d7983 */ /* 0x000ea80000300800 */
[----:B------:R-:W4:Y:S01]  /*63c0*/  LDL.LU R53, [R1+0x78] ;  /* 0x0000780001357983 */ /* 0x000f220000300800 */
[----:B---3--:R-:W-:Y:S01]  /*63d0*/  IMAD R39, R2, 0x100, R60 ;  /* 0x0000010002277824 */ /* 0x008fe200078e023c */
[----:B------:R-:W-:Y:S02]  /*63e0*/  F2FP.F16.E5M2.UNPACK_B R38, R38 ;  /* 0x00000026ff26723e */ /* 0x000fe400020004ff */
[----:B------:R-:W3:Y:S02]  /*63f0*/  LDL.LU R54, [R1+0x80] ;  /* 0x0000800001367983 */ /* 0x000ee40000300800 */
[----:B------:R-:W-:-:S02]  /*6400*/  F2FP.F16.E5M2.UNPACK_B R39, R39 ;  /* 0x00000027ff27723e */ /* 0x000fc400020004ff */
[----:B------:R-:W2:Y:S04]  /*6410*/  LDL.LU R60, [R1+0x2ac] ;  /* 0x0002ac00013c7983 */ /* 0x000ea80000300800 */
[----:B------:R0:W5:Y:S04]  /*6420*/  LDL.LU R2, [R1+0x2a8] ;  /* 0x0002a80001027983 */ /* 0x0001680000300800 */
[----:B------:R-:W2:Y:S04]  /*6430*/  LDL.LU R55, [R1+0x74] ;  /* 0x0000740001377983 */ /* 0x000ea80000300800 */
[----:B------:R-:W2:Y:S01]  /*6440*/  LDL.LU R59, [R1+0x8c] ;  /* 0x00008c00013b7983 */ /* 0x000ea20000300800 */
[C---:B------:R-:W-:Y:S03]  /*6450*/  HMMA.16816.F32 R20, R36.reuse, R10, R48 ;  /* 0x0000000a2414723c */ /* 0x040fe60000001830 */
[----:B------:R-:W2:Y:S04]  /*6460*/  LDL.LU R3, [R1+0xc8] ;  /* 0x0000c80001037983 */ /* 0x000ea80000300800 */
[----:B------:R-:W2:Y:S04]  /*6470*/  LDL.LU R58, [R1+0xd0] ;  /* 0x0000d000013a7983 */ /* 0x000ea80000300800 */
[----:B------:R-:W2:Y:S04]  /*6480*/  LDL.LU R57, [R1+0xa4] ;  /* 0x0000a40001397983 */ /* 0x000ea80000300800 */
[----:B------:R-:W2:Y:S04]  /*6490*/  LDL.LU R56, [R1+0xe8] ;  /* 0x0000e80001387983 */ /* 0x000ea80000300800 */
[----:B------:R-:W2:Y:S04]  /*64a0*/  LDL.LU R10, [R1+0xa8] ;  /* 0x0000a800010a7983 */ /* 0x000ea80000300800 */
[----:B------:R-:W2:Y:S01]  /*64b0*/  LDL.LU R11, [R1+0xb0] ;  /* 0x0000b000010b7983 */ /* 0x000ea20000300800 */
[C---:B------:R-:W-:Y:S03]  /*64c0*/  HMMA.16816.F32 R24, R36.reuse, R8, R24 ;  /* 0x000000082418723c */ /* 0x040fe60000001818 */
[----:B------:R-:W2:Y:S04]  /*64d0*/  LDL.LU R48, [R1+0xb8] ;  /* 0x0000b80001307983 */ /* 0x000ea80000300800 */
[----:B------:R-:W2:Y:S01]  /*64e0*/  LDL.LU R49, [R1+0xc0] ;  /* 0x0000c00001317983 */ /* 0x000ea20000300800 */
[----:B------:R-:W-:Y:S03]  /*64f0*/  HMMA.16816.F32 R28, R36, R6, R28 ;  /* 0x00000006241c723c */ /* 0x000fe6000000181c */
[----:B------:R-:W2:Y:S04]  /*6500*/  LDL.LU R50, [R1+0xd8] ;  /* 0x0000d80001327983 */ /* 0x000ea80000300800 */
[----:B------:R-:W2:Y:S04]  /*6510*/  LDL.LU R51, [R1+0xe0] ;  /* 0x0000e00001337983 */ /* 0x000ea80000300800 */
[----:B------:R-:W2:Y:S04]  /*6520*/  LDL.LU R8, [R1+0x98] ;  /* 0x0000980001087983 */ /* 0x000ea80000300800 */
[----:B------:R-:W2:Y:S04]  /*6530*/  LDL.LU R9, [R1+0xa0] ;  /* 0x0000a00001097983 */ /* 0x000ea80000300800 */
[----:B------:R-:W2:Y:S04]  /*6540*/  LDL.LU R6, [R1+0x88] ;  /* 0x0000880001067983 */ /* 0x000ea80000300800 */
[----:B------:R-:W2:Y:S01]  /*6550*/  LDL.LU R7, [R1+0x90] ;  /* 0x0000900001077983 */ /* 0x000ea20000300800 */
[----:B------:R-:W-:-:S03]  /*6560*/  USHF.R.S32.HI UR7, URZ, 0x1f, UR4 ;  /* 0x0000001fff077899 */ /* 0x000fc60008011404 */
[----:B------:R-:W2:Y:S01]  /*6570*/  LDL.LU R52, [R1+0xf0] ;  /* 0x0000f00001347983 */ /* 0x000ea20000300800 */
[----:B----4-:R-:W-:Y:S02]  /*6580*/  IADD3 R53, P1, PT, R53, UR4, RZ ;  /* 0x0000000435357c10 */ /* 0x010fe4000ff3e0ff */
[----:B---3--:R-:W-:-:S03]  /*6590*/  IADD3 R54, P2, PT, R54, UR4, RZ ;  /* 0x0000000436367c10 */ /* 0x008fc6000ff5e0ff */
[----:B------:R1:W-:Y:S01]  /*65a0*/  STL [R1+0x78], R53 ;  /* 0x0000783501007387 */ /* 0x0003e20000100800 */
[----:B--2---:R-:W-:-:S03]  /*65b0*/  IADD3.X R61, PT, PT, R61, UR7, RZ, P2, !PT ;  /* 0x000000073d3d7c10 */ /* 0x004fc600097fe4ff */
[----:B-1----:R-:W2:Y:S01]  /*65c0*/  LDL.LU R53, [R1+0xbc] ;  /* 0x0000bc0001357983 */ /* 0x002ea20000300800 */
[----:B------:R-:W-:-:S03]  /*65d0*/  IADD3.X R55, PT, PT, R55, UR7, RZ, P1, !PT ;  /* 0x0000000737377c10 */ /* 0x000fc60008ffe4ff */
[----:B------:R1:W-:Y:S04]  /*65e0*/  STL [R1+0x80], R54 ;  /* 0x0000803601007387 */ /* 0x0003e80000100800 */
[----:B-1----:R-:W3:Y:S01]  /*65f0*/  LDL.LU R54, [R1+0xf8] ;  /* 0x0000f80001367983 */ /* 0x002ee20000300800 */
[----:B------:R-:W-:Y:S02]  /*6600*/  IADD3 R10, P0, PT, R10, UR4, RZ ;  /* 0x000000040a0a7c10 */ /* 0x000fe4000ff1e0ff */
[----:B------:R-:W-:Y:S02]  /*6610*/  IADD3 R11, P1, PT, R11, UR4, RZ ;  /* 0x000000040b0b7c10 */ /* 0x000fe4000ff3e0ff */
[----:B------:R-:W-:Y:S02]  /*6620*/  IADD3 R8, P5, PT, R8, UR4, RZ ;  /* 0x0000000408087c10 */ /* 0x000fe4000ffbe0ff */
[----:B------:R-:W-:-:S02]  /*6630*/  IADD3 R9, P6, PT, R9, UR4, RZ ;  /* 0x0000000409097c10 */ /* 0x000fc4000ffde0ff */
[----:B------:R-:W-:Y:S02]  /*6640*/  IADD3 R6, P3, PT, R6, UR4, RZ ;  /* 0x0000000406067c10 */ /* 0x000fe4000ff7e0ff */
[----:B------:R-:W-:-:S03]  /*6650*/  IADD3 R7, P4, PT, R7, UR4, RZ ;  /* 0x0000000407077c10 */ /* 0x000fc6000ff9e0ff */
[----:B------:R-:W-:Y:S04]  /*6660*/  STL [R1+0x88], R6 ;  /* 0x0000880601007387 */ /* 0x000fe80000100800 */
[----:B------:R-:W-:Y:S04]  /*6670*/  STL [R1+0x90], R7 ;  /* 0x0000900701007387 */ /* 0x000fe80000100800 */
[----:B------:R-:W-:Y:S04]  /*6680*/  STL [R1+0x98], R8 ;  /* 0x0000980801007387 */ /* 0x000fe80000100800 */
[----:B------:R1:W-:Y:S04]  /*6690*/  STL [R1+0x74], R55 ;  /* 0x0000743701007387 */ /* 0x0003e80000100800 */
[----:B------:R-:W-:Y:S04]  /*66a0*/  STL [R1+0xa0], R9 ;  /* 0x0000a00901007387 */ /* 0x000fe80000100800 */
[----:B-1----:R-:W4:Y:S04]  /*66b0*/  LDL.LU R55, [R1+0x100] ;  /* 0x0001000001377983 */ /* 0x002f280000300800 */
[----:B------:R-:W-:Y:S04]  /*66c0*/  STL [R1+0xa8], R10 ;  /* 0x0000a80a01007387 */ /* 0x000fe80000100800 */
[----:B------:R1:W-:Y:S01]  /*66d0*/  STL [R1+0x7c], R61 ;  /* 0x00007c3d01007387 */ /* 0x0003e20000100800 */
[----:B------:R-:W-:-:S03]  /*66e0*/  IADD3.X R60, PT, PT, R60, UR7, RZ, P3, !PT ;  /* 0x000000073c3c7c10 */ /* 0x000fc60009ffe4ff */
[----:B-1----:R-:W2:Y:S04]  /*66f0*/  LDL.LU R61, [R1+0x2a4] ;  /* 0x0002a400013d7983 */ /* 0x002ea80000300800 */
[----:B------:R-:W-:Y:S04]  /*6700*/  STL [R1+0xb0], R11 ;  /* 0x0000b00b01007387 */ /* 0x000fe80000100800 */
[----:B------:R1:W-:Y:S04]  /*6710*/  STL [R1+0x84], R60 ;  /* 0x0000843c01007387 */ /* 0x0003e80000100800 */
[----:B-1----:R-:W3:Y:S01]  /*6720*/  LDL.LU R60, [R1+0x2a0] ;  /* 0x0002a000013c7983 */ /* 0x002ee20000300800 */
[----:B------:R-:W-:-:S02]  /*6730*/  IADD3 R48, P2, PT, R48, UR4, RZ ;  /* 0x0000000430307c10 */ /* 0x000fc4000ff5e0ff */
[----:B------:R-:W-:Y:S02]  /*6740*/  IADD3.X R59, PT, PT, R59, UR7, RZ, P4, !PT ;  /* 0x000000073b3b7c10 */ /* 0x000fe4000a7fe4ff */
[----:B------:R-:W-:Y:S01]  /*6750*/  IADD3 R49, P3, PT, R49, UR4, RZ ;  /* 0x0000000431317c10 */ /* 0x000fe2000ff7e0ff */
[----:B------:R-:W-:Y:S01]  /*6760*/  STL [R1+0xb8], R48 ;  /* 0x0000b83001007387 */ /* 0x000fe20000100800 */
[----:B------:R-:W-:-:S03]  /*6770*/  IADD3 R3, P4, PT, R3, UR4, RZ ;  /* 0x0000000403037c10 */ /* 0x000fc6000ff9e0ff */
[----:B------:R1:W-:Y:S04]  /*6780*/  STL [R1+0x8c], R59 ;  /* 0x00008c3b01007387 */ /* 0x0003e80000100800 */
[----:B------:R-:W-:Y:S04]  /*6790*/  STL [R1+0xc0], R49 ;  /* 0x0000c03101007387 */ /* 0x000fe80000100800 */
[----:B-1----:R-:W4:Y:S01]  /*67a0*/  LDL.LU R59, [R1+0x108] ;  /* 0x00010800013b7983 */ /* 0x002f220000300800 */
[----:B--2---:R-:W-:Y:S02]  /*67b0*/  IADD3.X R61, PT, PT, R61, UR7, RZ, P5, !PT ;  /* 0x000000073d3d7c10 */ /* 0x004fe4000affe4ff */
[----:B------:R-:W-:-:S03]  /*67c0*/  IADD3 R58, P5, PT, R58, UR4, RZ ;  /* 0x000000043a3a7c10 */ /* 0x000fc6000ffbe0ff */
[----:B------:R1:W-:Y:S04]  /*67d0*/  STL [R1+0x94], R61 ;  /* 0x0000943d01007387 */ /* 0x0003e80000100800 */
[----:B------:R2:W-:Y:S04]  /*67e0*/  STL [R1+0xc8], R3 ;  /* 0x0000c80301007387 */ /* 0x0005e80000100800 */
[----:B-1----:R-:W4:Y:S01]  /*67f0*/  LDL.LU R61, [R1+0x29c] ;  /* 0x00029c00013d7983 */ /* 0x002f220000300800 */
[----:B---3--:R-:W-:-:S03]  /*6800*/  IADD3.X R60, PT, PT, R60, UR7, RZ, P6, !PT ;  /* 0x000000073c3c7c10 */ /* 0x008fc6000b7fe4ff */
[----:B--2---:R-:W2:Y:S04]  /*6810*/  LDL.LU R3, [R1+0xd4] ;  /* 0x0000d40001037983 */ /* 0x004ea80000300800 */
[----:B------:R1:W-:Y:S04]  /*6820*/  STL [R1+0xd0], R58 ;  /* 0x0000d03a01007387 */ /* 0x0003e80000100800 */
[----:B-1----:R-:W3:Y:S04]  /*6830*/  LDL.LU R58, [R1+0x110] ;  /* 0x00011000013a7983 */ /* 0x002ee80000300800 */
[----:B------:R1:W-:Y:S04]  /*6840*/  STL [R1+0x9c], R60 ;  /* 0x00009c3c01007387 */ /* 0x0003e80000100800 */
[----:B-1----:R-:W2:Y:S01]  /*6850*/  LDL.LU R60, [R1+0x298] ;  /* 0x00029800013c7983 */ /* 0x002ea20000300800 */
[----:B------:R-:W-:-:S02]  /*6860*/  IADD3.X R57, PT, PT, R57, UR7, RZ, P0, !PT ;  /* 0x0000000739397c10 */ /* 0x000fc400087fe4ff */
[----:B------:R-:W-:-:S03]  /*6870*/  IADD3 R50, P6, PT, R50, UR4, RZ ;  /* 0x0000000432327c10 */ /* 0x000fc6000ffde0ff */
[----:B------:R1:W-:Y:S01]  /*6880*/  STL [R1+0xa4], R57 ;  /* 0x0000a43901007387 */ /* 0x0003e20000100800 */
[----:B------:R-:W-:-:S03]  /*6890*/  IADD3 R51, P0, PT, R51, UR4, RZ ;  /* 0x0000000433337c10 */ /* 0x000fc6000ff1e0ff */
[----:B-1----:R-:W3:Y:S04]  /*68a0*/  LDL.LU R57, [R1+0x118] ;  /* 0x0001180001397983 */ /* 0x002ee80000300800 */
[----:B------:R-:W-:Y:S01]  /*68b0*/  STL [R1+0xd8], R50 ;  /* 0x0000d83201007387 */ /* 0x000fe20000100800 */
[----:B----4-:R-:W-:Y:S02]  /*68c0*/  IADD3.X R61, PT, PT, R61, UR7, RZ, P1, !PT ;  /* 0x000000073d3d7c10 */ /* 0x010fe40008ffe4ff */
[----:B------:R-:W-:-:S03]  /*68d0*/  IADD3 R56, P1, PT, R56, UR4, RZ ;  /* 0x0000000438387c10 */ /* 0x000fc6000ff3e0ff */
[----:B------:R1:W-:Y:S04]  /*68e0*/  STL [R1+0xac], R61 ;  /* 0x0000ac3d01007387 */ /* 0x0003e80000100800 */
[----:B-1----:R-:W4:Y:S04]  /*68f0*/  LDL.LU R61, [R1+0x294] ;  /* 0x00029400013d7983 */ /* 0x002f280000300800 */
[----:B------:R-:W-:Y:S04]  /*6900*/  STL [R1+0xe0], R51 ;  /* 0x0000e03301007387 */ /* 0x000fe80000100800 */
[----:B------:R1:W-:Y:S01]  /*6910*/  STL [R1+0xe8], R56 ;  /* 0x0000e83801007387 */ /* 0x0003e20000100800 */
[----:B--2---:R-:W-:-:S03]  /*6920*/  IADD3.X R60, PT, PT, R60, UR7, RZ, P2, !PT ;  /* 0x000000073c3c7c10 */ /* 0x004fc600097fe4ff */
[----:B-1----:R-:W2:Y:S04]  /*6930*/  LDL.LU R56, [R1+0x120] ;  /* 0x0001200001387983 */ /* 0x002ea80000300800 */
[----:B------:R1:W-:Y:S04]  /*6940*/  STL [R1+0xb4], R60 ;  /* 0x0000b43c01007387 */ /* 0x0003e80000100800 */
[----:B-1----:R-:W2:Y:S01]  /*6950*/  LDL.LU R60, [R1+0x290] ;  /* 0x00029000013c7983 */ /* 0x002ea20000300800 */
[----:B------:R-:W-:Y:S01]  /*6960*/  IADD3 R52, P2, PT, R52, UR4, RZ ;  /* 0x0000000434347c10 */ /* 0x000fe2000ff5e0ff */
[----:B------:R-:W-:Y:S01]  /*6970*/  HMMA.16816.F32 R32, R36, R4, R32 ;  /* 0x000000042420723c */ /* 0x000fe20000001820 */
[----:B------:R-:W-:Y:S01]  /*6980*/  IADD3.X R53, PT, PT, R53, UR7, RZ, P3, !PT ;  /* 0x0000000735357c10 */ /* 0x000fe20009ffe4ff */
[----:B------:R-:W3:Y:S01]  /*6990*/  LDL.LU R4, [R1+0xec] ;  /* 0x0000ec0001047983 */ /* 0x000ee20000300800 */
[----:B------:R-:W-:-:S03]  /*69a0*/  IADD3 R54, P3, PT, R54, UR4, RZ ;  /* 0x0000000436367c10 */ /* 0x000fc6000ff7e0ff */
[----:B------:R-:W-:Y:S04]  /*69b0*/  STL [R1+0xf0], R52 ;  /* 0x0000f03401007387 */ /* 0x000fe80000100800 */
[----:B------:R-:W3:Y:S04]  /*69c0*/  LDL.LU R5, [R1+0x128] ;  /* 0x0001280001057983 */ /* 0x000ee80000300800 */
[----:B------:R-:W-:Y:S04]  /*69d0*/  STL [R1+0xbc], R53 ;  /* 0x0000bc3501007387 */ /* 0x000fe80000100800 */
[----:B------:R-:W-:Y:S01]  /*69e0*/  STL [R1+0xf8], R54 ;  /* 0x0000f83601007387 */ /* 0x000fe20000100800 */
[----:B----4-:R-:W-:-:S02]  /*69f0*/  IADD3.X R61, PT, PT, R61, UR7, RZ, P4, !PT ;  /* 0x000000073d3d7c10 */ /* 0x010fc4000a7fe4ff */
[----:B------:R-:W-:-:S03]  /*6a00*/  IADD3 R55, P4, PT, R55, UR4, RZ ;  /* 0x0000000437377c10 */ /* 0x000fc6000ff9e0ff */
[----:B------:R1:W-:Y:S04]  /*6a10*/  STL [R1+0xc4], R61 ;  /* 0x0000c43d01007387 */ /* 0x0003e80000100800 */
[----:B-1----:R-:W4:Y:S04]  /*6a20*/  LDL.LU R61, [R1+0x28c] ;  /* 0x00028c00013d7983 */ /* 0x002f280000300800 */
[----:B------:R-:W4:Y:S04]  /*6a30*/  LDL.LU R6, [R1+0x130] ;  /* 0x0001300001067983 */ /* 0x000f280000300800 */
[----:B------:R-:W4:Y:S04]  /*6a40*/  LDL.LU R7, [R1+0xfc] ;  /* 0x0000fc0001077983 */ /* 0x000f280000300800 */
[----:B------:R-:W4:Y:S04]  /*6a50*/  LDL.LU R8, [R1+0x138] ;  /* 0x0001380001087983 */ /* 0x000f280000300800 */
[----:B------:R-:W4:Y:S01]  /*6a60*/  LDL.LU R9, [R1+0x140] ;  /* 0x0001400001097983 */ /* 0x000f220000300800 */
[----:B--2---:R-:W-:-:S03]  /*6a70*/  IADD3.X R60, PT, PT, R60, UR7, RZ, P5, !PT ;  /* 0x000000073c3c7c10 */ /* 0x004fc6000affe4ff */
[----:B------:R-:W2:Y:S04]  /*6a80*/  LDL.LU R10, [R1+0x10c] ;  /* 0x00010c00010a7983 */ /* 0x000ea80000300800 */
[----:B------:R-:W2:Y:S04]  /*6a90*/  LDL.LU R11, [R1+0x148] ;  /* 0x00014800010b7983 */ /* 0x000ea80000300800 */
[----:B------:R-:W-:Y:S04]  /*6aa0*/  STL [R1+0x100], R55 ;  /* 0x0001003701007387 */ /* 0x000fe80000100800 */
[----:B------:R1:W-:Y:S04]  /*6ab0*/  STL [R1+0xcc], R60 ;  /* 0x0000cc3c01007387 */ /* 0x0003e80000100800 */
[----:B-1----:R-:W2:Y:S01]  /*6ac0*/  LDL.LU R60, [R1+0x288] ;  /* 0x00028800013c7983 */ /* 0x002ea20000300800 */
[----:B------:R-:W-:-:S02]  /*6ad0*/  IADD3.X R3, PT, PT, R3, UR7, RZ, P6, !PT ;  /* 0x0000000703037c10 */ /* 0x000fc4000b7fe4ff */
[----:B------:R-:W-:Y:S01]  /*6ae0*/  IADD3 R59, P5, PT, R59, UR4, RZ ;  /* 0x000000043b3b7c10 */ /* 0x000fe2000ffbe0ff */
[----:B------:R-:W2:Y:S01]  /*6af0*/  LDL.LU R48, [R1+0x150] ;  /* 0x0001500001307983 */ /* 0x000ea20000300800 */
[----:B---3--:R-:W-:-:S03]  /*6b00*/  IADD3 R58, P6, PT, R58, UR4, RZ ;  /* 0x000000043a3a7c10 */ /* 0x008fc6000ffde0ff */
[----:B------:R-:W3:Y:S04]  /*6b10*/  LDL.LU R49, [R1+0x11c] ;  /* 0x00011c0001317983 */ /* 0x000ee80000300800 */
[----:B------:R-:W3:Y:S04]  /*6b20*/  LDL.LU R50, [R1+0x158] ;  /* 0x0001580001327983 */ /* 0x000ee80000300800 */
[----:B------:R-:W3:Y:S04]  /*6b30*/  LDL.LU R51, [R1+0x160] ;  /* 0x0001600001337983 */ /* 0x000ee80000300800 */
[----:B------:R1:W-:Y:S04]  /*6b40*/  STL [R1+0xd4], R3 ;  /* 0x0000d40301007387 */ /* 0x0003e80000100800 */
[----:B------:R-:W-:Y:S04]  /*6b50*/  STL [R1+0x108], R59 ;  /* 0x0001083b01007387 */ /* 0x000fe80000100800 */
[----:B-1----:R-:W3:Y:S01]  /*6b60*/  LDL.LU R3, [R1+0x168] ;  /* 0x0001680001037983 */ /* 0x002ee20000300800 */
[----:B----4-:R-:W-:-:S05]  /*6b70*/  IADD3.X R61, PT, PT, R61, UR7, RZ, P0, !PT ;  /* 0x000000073d3d7c10 */ /* 0x010fca00087fe4ff */
[----:B------:R1:W-:Y:S04]  /*6b80*/  STL [R1+0xdc], R61 ;  /* 0x0000dc3d01007387 */ /* 0x0003e80000100800 */
[----:B-1----:R-:W4:Y:S04]  /*6b90*/  LDL.LU R61, [R1+0x284] ;  /* 0x00028400013d7983 */ /* 0x002f280000300800 */
[----:B------:R-:W-:Y:S04]  /*6ba0*/  STL [R1+0x110], R58 ;  /* 0x0001103a01007387 */ /* 0x000fe80000100800 */
[----:B------:R-:W3:Y:S04]  /*6bb0*/  LDL.LU R52, [R1+0x134] ;  /* 0x0001340001347983 */ /* 0x000ee80000300800 */
[----:B------:R-:W3:Y:S01]  /*6bc0*/  LDL.LU R53, [R1+0x170] ;  /* 0x0001700001357983 */ /* 0x000ee20000300800 */
[----:B--2---:R-:W-:-:S05]  /*6bd0*/  IADD3.X R60, PT, PT, R60, UR7, RZ, P1, !PT ;  /* 0x000000073c3c7c10 */ /* 0x004fca0008ffe4ff */
[----:B------:R1:W-:Y:S04]  /*6be0*/  STL [R1+0xe4], R60 ;  /* 0x0000e43c01007387 */ /* 0x0003e80000100800 */
[----:B-1----:R-:W2:Y:S01]  /*6bf0*/  LDL.LU R60, [R1+0x280] ;  /* 0x00028000013c7983 */ /* 0x002ea20000300800 */
[----:B------:R-:W-:Y:S02]  /*6c00*/  IADD3 R57, P0, PT, R57, UR4, RZ ;  /* 0x0000000439397c10 */ /* 0x000fe4000ff1e0ff */
[----:B------:R-:W-:-:S03]  /*6c10*/  IADD3 R56, P1, PT, R56, UR4, RZ ;  /* 0x0000000438387c10 */ /* 0x000fc6000ff3e0ff */
[----:B------:R1:W-:Y:S01]  /*6c20*/  STL [R1+0x118], R57 ;  /* 0x0001183901007387 */ /* 0x0003e20000100800 */
[----:B------:R-:W-:-:S03]  /*6c30*/  IADD3.X R4, PT, PT, R4, UR7, RZ, P2, !PT ;  /* 0x0000000704047c10 */ /* 0x000fc600097fe4ff */
[----:B------:R-:W3:Y:S04]  /*6c40*/  LDL.LU R54, [R1+0x144] ;  /* 0x0001440001367983 */ /* 0x000ee80000300800 */
[----:B------:R-:W3:Y:S01]  /*6c50*/  LDL.LU R55, [R1+0x14c] ;  /* 0x00014c0001377983 */ /* 0x000ee20000300800 */
[----:B------:R-:W-:-:S03]  /*6c60*/  IADD3 R5, P2, PT, R5, UR4, RZ ;  /* 0x0000000405057c10 */ /* 0x000fc6000ff5e0ff */
[----:B------:R-:W3:Y:S04]  /*6c70*/  LDL.LU R59, [R1+0x154] ;  /* 0x00015400013b7983 */ /* 0x000ee80000300800 */
[----:B------:R-:W3:Y:S04]  /*6c80*/  LDL.LU R58, [R1+0x15c] ;  /* 0x00015c00013a7983 */ /* 0x000ee80000300800 */
[----:B-1----:R-:W3:Y:S01]  /*6c90*/  LDL.LU R57, [R1+0x164] ;  /* 0x0001640001397983 */ /* 0x002ee20000300800 */
[----:B------:R-:W-:-:S03]  /*6ca0*/  IADD3.X R7, PT, PT, R7, UR7, RZ, P4, !PT ;  /* 0x0000000707077c10 */ /* 0x000fc6000a7fe4ff */
[----:B------:R1:W-:Y:S04]  /*6cb0*/  STL [R1+0x120], R56 ;  /* 0x0001203801007387 */ /* 0x0003e80000100800 */
[----:B-1----:R-:W3:Y:S01]  /*6cc0*/  LDL.LU R56, [R1+0x16c] ;  /* 0x00016c0001387983 */ /* 0x002ee20000300800 */
[----:B----4-:R-:W-:Y:S02]  /*6cd0*/  IADD3.X R61, PT, PT, R61, UR7, RZ, P3, !PT ;  /* 0x000000073d3d7c10 */ /* 0x010fe40009ffe4ff */
[----:B------:R-:W-:-:S03]  /*6ce0*/  IADD3 R6, P3, PT, R6, UR4, RZ ;  /* 0x0000000406067c10 */ /* 0x000fc6000ff7e0ff */
[----:B------:R1:W-:Y:S04]  /*6cf0*/  STL [R1+0xf4], R61 ;  /* 0x0000f43d01007387 */ /* 0x0003e80000100800 */
[----:B------:R-:W-:Y:S04]  /*6d00*/  STL [R1+0xec], R4 ;  /* 0x0000ec0401007387 */ /* 0x000fe80000100800 */
[----:B-1----:R-:W4:Y:S04]  /*6d10*/  LDL.LU R61, [R1+0x27c] ;  /* 0x00027c00013d7983 */ /* 0x002f280000300800 */
[----:B------:R-:W-:Y:S04]  /*6d20*/  STL [R1+0x128], R5 ;  /* 0x0001280501007387 */ /* 0x000fe80000100800 */
[----:B------:R-:W-:Y:S01]  /*6d30*/  STL [R1+0x130], R6 ;  /* 0x0001300601007387 */ /* 0x000fe20000100800 */
[----:B--2---:R-:W-:-:S05]  /*6d40*/  IADD3.X R60, PT, PT, R60, UR7, RZ, P5, !PT ;  /* 0x000000073c3c7c10 */ /* 0x004fca000affe4ff */
[----:B------:R1:W-:Y:S04]  /*6d50*/  STL [R1+0x104], R60 ;  /* 0x0001043c01007387 */ /* 0x0003e80000100800 */
[----:B------:R-:W-:Y:S04]  /*6d60*/  STL [R1+0xfc], R7 ;  /* 0x0000fc0701007387 */ /* 0x000fe80000100800 */
[----:B-1----:R-:W2:Y:S01]  /*6d70*/  LDL.LU R60, [R1+0x278] ;  /* 0x00027800013c7983 */ /* 0x002ea20000300800 */
[----:B------:R-:W-:Y:S02]  /*6d80*/  IADD3 R8, P4, PT, R8, UR4, RZ ;  /* 0x0000000408087c10 */ /* 0x000fe4000ff9e0ff */
[----:B------:R-:W-:-:S02]  /*6d90*/  IADD3 R9, P5, PT, R9, UR4, RZ ;  /* 0x0000000409097c10 */ /* 0x000fc4000ffbe0ff */
[----:B------:R-:W-:Y:S01]  /*6da0*/  IADD3.X R10, PT, PT, R10, UR7, RZ, P6, !PT ;  /* 0x000000070a0a7c10 */ /* 0x000fe2000b7fe4ff */
[----:B------:R-:W-:Y:S01]  /*6db0*/  STL [R1+0x138], R8 ;  /* 0x0001380801007387 */ /* 0x000fe20000100800 */
[----:B------:R-:W-:-:S03]  /*6dc0*/  IADD3 R11, P6, PT, R11, UR4, RZ ;  /* 0x000000040b0b7c10 */ /* 0x000fc6000ffde0ff */
[----:B------:R-:W-:Y:S01]  /*6dd0*/  STL [R1+0x140], R9 ;  /* 0x0001400901007387 */ /* 0x000fe20000100800 */
[----:B---3--:R-:W-:Y:S02]  /*6de0*/  IADD3.X R49, PT, PT, R49, UR7, RZ, P1, !PT ;  /* 0x0000000731317c10 */ /* 0x008fe40008ffe4ff */
[----:B----4-:R-:W-:Y:S02]  /*6df0*/  IADD3.X R61, PT, PT, R61, UR7, RZ, P0, !PT ;  /* 0x000000073d3d7c10 */ /* 0x010fe400087fe4ff */
[----:B------:R-:W-:-:S03]  /*6e00*/  IADD3 R48, P0, PT, R48, UR4, RZ ;  /* 0x0000000430307c10 */ /* 0x000fc6000ff1e0ff */
[----:B------:R1:W-:Y:S04]  /*6e10*/  STL [R1+0x114], R61 ;  /* 0x0001143d01007387 */ /* 0x0003e80000100800 */
[----:B------:R-:W-:Y:S04]  /*6e20*/  STL [R1+0x10c], R10 ;  /* 0x00010c0a01007387 */ /* 0x000fe80000100800 */
[----:B-1----:R-:W3:Y:S04]  /*6e30*/  LDL.LU R61, [R1+0x274] ;  /* 0x00027400013d7983 */ /* 0x002ee80000300800 */
        /* <DEDUP_REMOVED lines=10> */
[----:B---3--:R-:W-:Y:S02]  /*6ee0*/  IADD3.X R61, PT, PT, R61, UR7, RZ, P3, !PT ;  /* 0x000000073d3d7c10 */ /* 0x008fe40009ffe4ff */
[----:B------:R-:W-:-:S03]  /*6ef0*/  IADD3 R3, P3, PT, R3, UR4, RZ ;  /* 0x0000000403037c10 */ /* 0x000fc6000ff7e0ff */
[----:B------:R1:W-:Y:S04]  /*6f00*/  STL [R1+0x12c], R61 ;  /* 0x00012c3d01007387 */ /* 0x0003e80000100800 */
[----:B-1----:R-:W3:Y:S04]  /*6f10*/  LDL.LU R61, [R1+0x26c] ;  /* 0x00026c00013d7983 */ /* 0x002ee80000300800 */
[----:B------:R-:W-:Y:S04]  /*6f20*/  STL [R1+0x160], R51 ;  /* 0x0001603301007387 */ /* 0x000fe80000100800 */
[----:B------:R1:W-:Y:S01]  /*6f30*/  STL [R1+0x168], R3 ;  /* 0x0001680301007387 */ /* 0x0003e20000100800 */
[----:B--2---:R-:W-:Y:S01]  /*6f40*/  IADD3.X R60, PT, PT, R60, UR7, RZ, P5, !PT ;  /* 0x000000073c3c7c10 */ /* 0x004fe2000affe4ff */
[----:B-1----:R-:W1:Y:S04]  /*6f50*/  LDC R3, c[0x0][0x3a8] ;  /* 0x0000ea00ff037b82 */ /* 0x002e680000000800 */
[----:B------:R2:W-:Y:S04]  /*6f60*/  STL [R1+0x13c], R60 ;  /* 0x00013c3c01007387 */ /* 0x0005e80000100800 */
[----:B------:R0:W-:Y:S04]  /*6f70*/  STL [R1+0x134], R52 ;  /* 0x0001343401007387 */ /* 0x0001e80000100800 */
[----:B--2---:R-:W2:Y:S01]  /*6f80*/  LDL.LU R60, [R1+0x268] ;  /* 0x00026800013c7983 */ /* 0x004ea20000300800 */
[----:B------:R-:W-:-:S02]  /*6f90*/  IADD3 R53, P4, PT, R53, UR4, RZ ;  /* 0x0000000435357c10 */ /* 0x000fc4000ff9e0ff */
[----:B------:R-:W-:Y:S02]  /*6fa0*/  IADD3.X R54, PT, PT, R54, UR7, RZ, P6, !PT ;  /* 0x0000000736367c10 */ /* 0x000fe4000b7fe4ff */
[----:B------:R-:W-:Y:S02]  /*6fb0*/  IADD3.X R55, PT, PT, R55, UR7, RZ, P0, !PT ;  /* 0x0000000737377c10 */ /* 0x000fe400087fe4ff */
[----:B------:R-:W-:Y:S01]  /*6fc0*/  IADD3.X R59, PT, PT, R59, UR7, RZ, P1, !PT ;  /* 0x000000073b3b7c10 */ /* 0x000fe20008ffe4ff */
[----:B------:R0:W-:Y:S01]  /*6fd0*/  STL [R1+0x170], R53 ;  /* 0x0001703501007387 */ /* 0x0001e20000100800 */
[----:B------:R-:W-:Y:S02]  /*6fe0*/  IADD3.X R58, PT, PT, R58, UR7, RZ, P2, !PT ;  /* 0x000000073a3a7c10 */ /* 0x000fe400097fe4ff */
[----:B------:R-:W-:Y:S01]  /*6ff0*/  IADD3.X R56, PT, PT, R56, UR7, RZ, P4, !PT ;  /* 0x0000000738387c10 */ /* 0x000fe2000a7fe4ff */
[----:B------:R0:W-:Y:S01]  /*7000*/  STL [R1+0x144], R54 ;  /* 0x0001443601007387 */ /* 0x0001e20000100800 */
[----:B------:R-:W-:-:S03]  /*7010*/  IADD3.X R57, PT, PT, R57, UR7, RZ, P3, !PT ;  /* 0x0000000739397c10 */ /* 0x000fc60009ffe4ff */
[----:B------:R0:W-:Y:S04]  /*7020*/  STL [R1+0x14c], R55 ;  /* 0x00014c3701007387 */ /* 0x0001e80000100800 */
[----:B------:R0:W-:Y:S04]  /*7030*/  STL [R1+0x154], R59 ;  /* 0x0001543b01007387 */ /* 0x0001e80000100800 */
[----:B------:R0:W-:Y:S04]  /*7040*/  STL [R1+0x15c], R58 ;  /* 0x00015c3a01007387 */ /* 0x0001e80000100800 */
[----:B------:R0:W-:Y:S04]  /*7050*/  STL [R1+0x16c], R56 ;  /* 0x00016c3801007387 */ /* 0x0001e80000100800 */
[----:B------:R0:W-:Y:S01]  /*7060*/  STL [R1+0x164], R57 ;  /* 0x0001643901007387 */ /* 0x0001e20000100800 */
[----:B------:R-:W-:Y:S01]  /*7070*/  UIADD3 UR6, UPT, UPT, UR6, -0x1, URZ ;  /* 0xffffffff06067890 */ /* 0x000fe2000fffe0ff */
[----:B-1----:R-:W-:-:S03]  /*7080*/  IMAD.SHL.U32 R3, R3, 0x40, RZ ;  /* 0x0000004003037824 */ /* 0x002fc600078e00ff */
[----:B------:R-:W-:Y:S02]  /*7090*/  UISETP.NE.U32.AND UP0, UPT, UR6, URZ, UPT ;  /* 0x000000ff0600728c */ /* 0x000fe4000bf05070 */
[----:B------:R-:W-:Y:S01]  /*70a0*/  UIADD3 UR9, UPT, UPT, UR9, -0x40, URZ ;  /* 0xffffffc009097890 */ /* 0x000fe2000fffe0ff */
[----:B---3--:R-:W-:-:S04]  /*70b0*/  IADD3 R61, P5, PT, R3, R61, RZ ;  /* 0x0000003d033d7210 */ /* 0x008fc80007fbe0ff */
[----:B--2---:R-:W-:Y:S02]  /*70c0*/  LEA.HI.X.SX32 R60, R3, R60, 0x1, P5 ;  /* 0x0000003c033c7211 */ /* 0x004fe400028f0eff */
[----:B0-----:R-:W-:Y:S07]  /*70d0*/  BRA.U UP0, `(.L_x_2) ;  /* 0xffffffc500a47547 */ /* 0x001fee000b83ffff */
.L_x_1:
[----:B------:R-:W2:Y:S01]  /*70e0*/  LDL.LU R10, [R1+0x230] ;  /* 0x00023000010a7983 */ /* 0x000ea20000300800 */
[----:B------:R-:W-:Y:S02]  /*70f0*/  F2FP.SATFINITE.E5M2.F32.PACK_AB_MERGE_C R40, R41, R40, RZ ;  /* 0x000000282928723e */ /* 0x000fe400048060ff */
[----:B------:R-:W-:Y:S01]  /*7100*/  F2FP.SATFINITE.E5M2.F32.PACK_AB_MERGE_C R44, R45, R44, RZ ;  /* 0x0000002c2d2c723e */ /* 0x000fe200048060ff */
[----:B------:R-:W3:Y:S01]  /*7110*/  LDL.LU R36, [R1+0x23c] ;  /* 0x00023c0001247983 */ /* 0x000ee20000300800 */
[----:B------:R-:W-:Y:S02]  /*7120*/  F2FP.SATFINITE.E5M2.F32.PACK_AB_MERGE_C R12, R13, R12, RZ ;  /* 0x0000000c0d0c723e */ /* 0x000fe400048060ff */
[----:B------:R-:W-:Y:S01]  /*7130*/  F2FP.SATFINITE.E5M2.F32.PACK_AB_MERGE_C R20, R21, R20, RZ ;  /* 0x000000141514723e */ /* 0x000fe200048060ff */
[----:B-----5:R-:W0:Y:S01]  /*7140*/  S2R R0, SR_TID.X ;  /* 0x0000000000007919 */ /* 0x020e220000002100 */
[----:B------:R-:W-:Y:S02]  /*7150*/  LOP3.LUT R40, R40, 0xffff, RZ, 0xc0, !PT ;  /* 0x0000ffff28287812 */ /* 0x000fe400078ec0ff */
[----:B------:R-:W-:Y:S01]  /*7160*/  F2FP.SATFINITE.E5M2.F32.PACK_AB_MERGE_C R26, R27, R26, RZ ;  /* 0x0000001a1b1a723e */ /* 0x000fe200048060ff */
[----:B------:R-:W4:Y:S01]  /*7170*/  LDL.LU R21, [R1+0x22c] ;  /* 0x00022c0001157983 */ /* 0x000f220000300800 */
[----:B------:R-:W-:-:S02]  /*7180*/  LOP3.LUT R3, R44, 0xffff, RZ, 0xc0, !PT ;  /* 0x0000ffff2c037812 */ /* 0x000fc400078ec0ff */
[----:B------:R-:W-:Y:S02]  /*7190*/  F2FP.SATFINITE.E5M2.F32.PACK_AB_MERGE_C R28, R29, R28, RZ ;  /* 0x0000001c1d1c723e */ /* 0x000fe400048060ff */
[----:B------:R-:W-:Y:S01]  /*71a0*/  F2FP.SATFINITE.E5M2.F32.PACK_AB_MERGE_C R24, R25, R24, RZ ;  /* 0x000000181918723e */ /* 0x000fe200048060ff */
[----:B------:R-:W4:Y:S01]  /*71b0*/  LDL.LU R29, [R1+0x1dc] ;  /* 0x0001dc00011d7983 */ /* 0x000f220000300800 */
[----:B------:R-:W-:Y:S02]  /*71c0*/  LOP3.LUT R12, R12, 0xffff, RZ, 0xc0, !PT ;  /* 0x0000ffff0c0c7812 */ /* 0x000fe400078ec0ff */
[----:B------:R-:W-:Y:S02]  /*71d0*/  F2FP.SATFINITE.E5M2.F32.PACK_AB_MERGE_C R22, R23, R22, RZ ;  /* 0x000000161716723e */ /* 0x000fe400048060ff */
[----:B------:R-:W-:Y:S01]  /*71e0*/  F2FP.SATFINITE.E5M2.F32.PACK_AB_MERGE_C R30, R31, R30, RZ ;  /* 0x0000001e1f1e723e */ /* 0x000fe200048060ff */
[----:B------:R-:W1:Y:S01]  /*71f0*/  S2UR UR5, SR_CgaCtaId ;  /* 0x00000000000579c3 */ /* 0x000e620000008800 */
[----:B------:R-:W-:-:S02]  /*7200*/  PRMT R4, R12, 0x3340, R1 ;  /* 0x000033400c047816 */ /* 0x000fc40000000001 */
[----:B------:R-:W-:Y:S02]  /*7210*/  F2FP.SATFINITE.E5M2.F32.PACK_AB_MERGE_C R42, R43, R42, RZ ;  /* 0x0000002a2b2a723e */ /* 0x000fe400048060ff */
[----:B------:R-:W-:Y:S02]  /*7220*/  F2FP.SATFINITE.E5M2.F32.PACK_AB_MERGE_C R46, R47, R46, RZ ;  /* 0x0000002e2f2e723e */ /* 0x000fe400048060ff */
[----:B------:R-:W-:Y:S02]  /*7230*/  F2FP.SATFINITE.E5M2.F32.PACK_AB_MERGE_C R14, R15, R14, RZ ;  /* 0x0000000e0f0e723e */ /* 0x000fe400048060ff */
[----:B------:R-:W-:Y:S01]  /*7240*/  F2FP.SATFINITE.E5M2.F32.PACK_AB_MERGE_C R16, R17, R16, RZ ;  /* 0x000000101110723e */ /* 0x000fe200048060ff */
[----:B------:R-:W-:Y:S01]  /*7250*/  UMOV UR4, 0x400 ;  /* 0x0000040000047882 */ /* 0x000fe20000000000 */
[----:B------:R-:W-:Y:S01]  /*7260*/  PRMT R11, R40, 0x3340, R3 ;  /* 0x00003340280b7816 */ /* 0x000fe20000000003 */
[----:B------:R-:W4:Y:S01]  /*7270*/  LDCU.128 UR12, c[0x0][0x390] ;  /* 0x00007200ff0c77ac */ /* 0x000f220008000c00 */
[----:B------:R-:W-:-:S02]  /*7280*/  LOP3.LUT R5, R24, 0xffff, RZ, 0xc0, !PT ;  /* 0x0000ffff18057812 */ /* 0x000fc400078ec0ff */
[----:B------:R-:W-:Y:S01]  /*7290*/  PRMT R4, R11, 0x5410, R4 ;  /* 0x000054100b047816 */ /* 0x000fe20000000004 */
[----:B0-----:R-:W-:Y:S01]  /*72a0*/  IMAD.SHL.U32 R7, R0, 0x200, RZ ;  /* 0x0000020000077824 */ /* 0x001fe200078e00ff */
[----:B------:R-:W-:Y:S01]  /*72b0*/  LOP3.LUT R11, R26, 0xffff, RZ, 0xc0, !PT ;  /* 0x0000ffff1a0b7812 */ /* 0x000fe200078ec0ff */
[----:B------:R-:W-:Y:S01]  /*72c0*/  IMAD.SHL.U32 R8, R0, 0x4, RZ ;  /* 0x0000000400087824 */ /* 0x000fe200078e00ff */
[----:B------:R-:W4:Y:S01]  /*72d0*/  LDL.LU R26, [R1+0x264] ;  /* 0x00026400011a7983 */ /* 0x000f220000300800 */
[----:B------:R-:W-:Y:S01]  /*72e0*/  LOP3.LUT R22, R22, 0xffff, RZ, 0xc0, !PT ;  /* 0x0000ffff16167812 */ /* 0x000fe200078ec0ff */
[----:B------:R-:W-:Y:S01]  /*72f0*/  IMAD.SHL.U32 R6, R0, 0x20, RZ ;  /* 0x0000002000067824 */ /* 0x000fe200078e00ff */
[----:B------:R-:W-:Y:S01]  /*7300*/  LOP3.LUT R30, R30, 0xffff, RZ, 0xc0, !PT ;  /* 0x0000ffff1e1e7812 */ /* 0x000fe200078ec0ff */
[----:B------:R-:W4:Y:S01]  /*7310*/  LDL.LU R23, [R1+0x260] ;  /* 0x0002600001177983 */ /* 0x000f220000300800 */
[----:B------:R-:W-:Y:S02]  /*7320*/  LOP3.LUT R7, R7, 0x31fc, R8, 0xc8, !PT ;  /* 0x000031fc07077812 */ /* 0x000fe400078ec808 */
[----:B------:R-:W-:Y:S01]  /*7330*/  PRMT R8, R30, 0x3340, R1 ;  /* 0x000033401e087816 */ /* 0x000fe20000000001 */
[----:B------:R-:W4:Y:S01]  /*7340*/  LDL.LU R24, [R1+0x228] ;  /* 0x0002280001187983 */ /* 0x000f220000300800 */
[----:B------:R-:W-:-:S02]  /*7350*/  PRMT R13, R22, 0x3340, R11 ;  /* 0x00003340160d7816 */ /* 0x000fc4000000000b */
[----:B------:R-:W-:Y:S02]  /*7360*/  LOP3.LUT R20, R20, 0xffff, RZ, 0xc0, !PT ;  /* 0x0000ffff14147812 */ /* 0x000fe400078ec0ff */
[----:B------:R-:W-:Y:S02]  /*7370*/  LOP3.LUT R28, R28, 0xffff, RZ, 0xc0, !PT ;  /* 0x0000ffff1c1c7812 */ /* 0x000fe400078ec0ff */
[----:B------:R-:W-:Y:S02]  /*7380*/  LOP3.LUT R42, R42, 0xffff, RZ, 0xc0, !PT ;  /* 0x0000ffff2a2a7812 */ /* 0x000fe400078ec0ff */
[----:B------:R-:W-:Y:S02]  /*7390*/  LOP3.LUT R14, R14, 0xffff, RZ, 0xc0, !PT ;  /* 0x0000ffff0e0e7812 */ /* 0x000fe400078ec0ff */
[----:B------:R-:W-:Y:S02]  /*73a0*/  SHF.R.U32.HI R17, RZ, 0x8, R3 ;  /* 0x00000008ff117819 */ /* 0x000fe40000011603 */
[----:B------:R-:W-:Y:S01]  /*73b0*/  SHF.R.U32.HI R12, RZ, 0x8, R12 ;  /* 0x00000008ff0c7819 */ /* 0x000fe2000001160c */
[----:B-1----:R-:W-:Y:S01]  /*73c0*/  ULEA UR4, UR5, UR4, 0x18 ;  /* 0x0000000405047291 */ /* 0x002fe2000f8ec0ff */
[----:B------:R-:W-:Y:S01]  /*73d0*/  PRMT R13, R13, 0x5410, R8 ;  /* 0x000054100d0d7816 */ /* 0x000fe20000000008 */
[----:B------:R-:W0:Y:S01]  /*73e0*/  LDCU UR5, c[0x0][0x3b4] ;  /* 0x00007680ff0577ac */ /* 0x000e220008000800 */
[----:B------:R-:W-:Y:S01]  /*73f0*/  PRMT R2, R28, 0x3340, R1 ;  /* 0x000033401c027816 */ /* 0x000fe20000000001 */
[----:B------:R-:W4:Y:S01]  /*7400*/  LDL.LU R25, [R1+0x224] ;  /* 0x0002240001197983 */ /* 0x000f220000300800 */
[----:B------:R-:W-:-:S02]  /*7410*/  PRMT R9, R20, 0x3340, R5 ;  /* 0x0000334014097816 */ /* 0x000fc40000000005 */
[----:B------:R-:W-:Y:S01]  /*7420*/  SHF.R.U32.HI R28, RZ, 0x8, R28 ;  /* 0x00000008ff1c7819 */ /* 0x000fe2000001161c */
[----:B------:R-:W4:Y:S01]  /*7430*/  LDL.LU R27, [R1+0x220] ;  /* 0x00022000011b7983 */ /* 0x000f220000300800 */
[----:B------:R-:W-:Y:S02]  /*7440*/  PRMT R2, R9, 0x5410, R2 ;  /* 0x0000541009027816 */ /* 0x000fe40000000002 */
[----:B------:R-:W-:Y:S02]  /*7450*/  LOP3.LUT R9, R46, 0xffff, RZ, 0xc0, !PT ;  /* 0x0000ffff2e097812 */ /* 0x000fe400078ec0ff */
[----:B------:R-:W-:Y:S02]  /*7460*/  SHF.R.U32.HI R20, RZ, 0x8, R20 ;  /* 0x00000008ff147819 */ /* 0x000fe40000011614 */
[----:B------:R-:W-:Y:S02]  /*7470*/  PRMT R15, R42, 0x3340, R9 ;  /* 0x000033402a0f7816 */ /* 0x000fe40000000009 */
[----:B------:R-:W-:-:S02]  /*7480*/  SHF.R.U32.HI R5, RZ, 0x8, R5 ;  /* 0x00000008ff057819 */ /* 0x000fc40000011605 */
[----:B------:R-:W-:Y:S02]  /*7490*/  SHF.R.U32.HI R40, RZ, 0x8, R40 ;  /* 0x00000008ff287819 */ /* 0x000fe40000011628 */
[----:B------:R-:W-:Y:S02]  /*74a0*/  SHF.R.U32.HI R9, RZ, 0x8, R9 ;  /* 0x00000008ff097819 */ /* 0x000fe40000011609 */
[----:B------:R-:W-:Y:S02]  /*74b0*/  SHF.R.U32.HI R42, RZ, 0x8, R42 ;  /* 0x00000008ff2a7819 */ /* 0x000fe4000001162a */
[----:B------:R-:W-:Y:S02]  /*74c0*/  LOP3.LUT R5, R5, 0xffff, RZ, 0xc0, !PT ;  /* 0x0000ffff05057812 */ /* 0x000fe400078ec0ff */
[----:B------:R-:W-:Y:S02]  /*74d0*/  LOP3.LUT R20, R20, 0xffff, RZ, 0xc0, !PT ;  /* 0x0000ffff14147812 */ /* 0x000fe400078ec0ff */
[----:B------:R-:W-:-:S02]  /*74e0*/  LOP3.LUT R28, R28, 0xffff, RZ, 0xc0, !PT ;  /* 0x0000ffff1c1c7812 */ /* 0x000fc400078ec0ff */
[----:B------:R-:W-:Y:S02]  /*74f0*/  SHF.R.U32.HI R22, RZ, 0x8, R22 ;  /* 0x00000008ff167819 */ /* 0x000fe40000011616 */
[----:B------:R-:W-:Y:S02]  /*7500*/  SHF.R.U32.HI R11, RZ, 0x8, R11 ;  /* 0x00000008ff0b7819 */ /* 0x000fe4000001160b */
[----:B------:R-:W-:Y:S02]  /*7510*/  SHF.R.U32.HI R30, RZ, 0x8, R30 ;  /* 0x00000008ff1e7819 */ /* 0x000fe4000001161e */
[----:B------:R-:W-:Y:S02]  /*7520*/  LOP3.LUT R12, R12, 0xffff, RZ, 0xc0, !PT ;  /* 0x0000ffff0c0c7812 */ /* 0x000fe400078ec0ff */
[----:B------:R-:W-:Y:S02]  /*7530*/  PRMT R5, R20, 0x3340, R5 ;  /* 0x0000334014057816 */ /* 0x000fe40000000005 */
[----:B------:R-:W-:Y:S01]  /*7540*/  PRMT R28, R28, 0x3340, R1 ;  /* 0x000033401c1c7816 */ /* 0x000fe20000000001 */
[----:B------:R-:W4:Y:S01]  /*7550*/  LDL.LU R20, [R1+0x21c] ;  /* 0x00021c0001147983 */ /* 0x000f220000300800 */
[----:B------:R-:W-:-:S02]  /*7560*/  LOP3.LUT R11, R11, 0xffff, RZ, 0xc0, !PT ;  /* 0x0000ffff0b0b7812 */ /* 0x000fc400078ec0ff */
[----:B------:R-:W-:Y:S02]  /*7570*/  LOP3.LUT R22, R22, 0xffff, RZ, 0xc0, !PT ;  /* 0x0000ffff16167812 */ /* 0x000fe400078ec0ff */
[----:B------:R-:W-:Y:S02]  /*7580*/  LOP3.LUT R30, R30, 0xffff, RZ, 0xc0, !PT ;  /* 0x0000ffff1e1e7812 */ /* 0x000fe400078ec0ff */
[----:B------:R-:W-:Y:S02]  /*7590*/  F2FP.SATFINITE.E5M2.F32.PACK_AB_MERGE_C R32, R33, R32, RZ ;  /* 0x000000202120723e */ /* 0x000fe400048060ff */
[----:B------:R-:W-:Y:S02]  /*75a0*/  F2FP.SATFINITE.E5M2.F32.PACK_AB_MERGE_C R18, R19, R18, RZ ;  /* 0x000000121312723e */ /* 0x000fe400048060ff */
[----:B------:R-:W-:Y:S02]  /*75b0*/  PRMT R11, R22, 0x3340, R11 ;  /* 0x00003340160b7816 */ /* 0x000fe4000000000b */
[----:B------:R-:W-:-:S02]  /*75c0*/  PRMT R30, R30, 0x3340, R1 ;  /* 0x000033401e1e7816 */ /* 0x000fc40000000001 */
[----:B------:R-:W-:Y:S02]  /*75d0*/  PRMT R28, R5, 0x5410, R28 ;  /* 0x00005410051c7816 */ /* 0x000fe4000000001c */
[----:B------:R-:W-:Y:S02]  /*75e0*/  LOP3.LUT R5, R32, 0xffff, RZ, 0xc0, !PT ;  /* 0x0000ffff20057812 */ /* 0x000fe400078ec0ff */
[----:B------:R-:W-:Y:S02]  /*75f0*/  LOP3.LUT R18, R18, 0xffff, RZ, 0xc0, !PT ;  /* 0x0000ffff12127812 */ /* 0x000fe400078ec0ff */
[----:B------:R-:W-:Y:S02]  /*7600*/  PRMT R19, R11, 0x5410, R30 ;  /* 0x000054100b137816 */ /* 0x000fe4000000001e */
[--C-:B------:R-:W-:Y:S02]  /*7610*/  PRMT R11, R2, 0x4210, R5.reuse ;  /* 0x00004210020b7816 */ /* 0x100fe40000000005 */
[----:B------:R-:W-:-:S02]  /*7620*/  PRMT R5, R28, 0x5210, R5 ;  /* 0x000052101c057816 */ /* 0x000fc40000000005 */
[----:B------:R-:W-:Y:S02]  /*7630*/  F2FP.SATFINITE.E5M2.F32.PACK_AB_MERGE_C R34, R35, R34, RZ ;  /* 0x000000222322723e */ /* 0x000fe400048060ff */
[----:B--2---:R-:W-:Y:S02]  /*7640*/  LOP3.LUT R6, R10, 0x60, R6, 0xf8, !PT ;  /* 0x000000600a067812 */ /* 0x004fe400078ef806 */
[----:B------:R-:W-:Y:S02]  /*7650*/  PRMT R10, R14, 0x3340, R1 ;  /* 0x000033400e0a7816 */ /* 0x000fe40000000001 */
[----:B---3--:R-:W-:Y:S02]  /*7660*/  LOP3.LUT R8, R7, 0x60, R36, 0x78, !PT ;  /* 0x0000006007087812 */ /* 0x008fe400078e7824 */
[----:B------:R-:W-:Y:S02]  /*7670*/  SHF.R.S32.HI R7, RZ, 0x8, R0 ;  /* 0x00000008ff077819 */ /* 0x000fe40000011400 */
[----:B------:R-:W-:-:S02]  /*7680*/  SHF.R.U32.HI R14, RZ, 0x8, R14 ;  /* 0x00000008ff0e7819 */ /* 0x000fc4000001160e */
[----:B------:R-:W-:Y:S02]  /*7690*/  SGXT R7, R7, 0x1 ;  /* 0x000000010707781a */ /* 0x000fe40000000200 */
[----:B------:R-:W-:Y:S02]  /*76a0*/  PRMT R3, R15, 0x5410, R10 ;  /* 0x000054100f037816 */ /* 0x000fe4000000000a */
[----:B------:R-:W-:Y:S02]  /*76b0*/  LOP3.LUT R7, R7, 0x2040, RZ, 0xc0, !PT ;  /* 0x0000204007077812 */ /* 0x000fe400078ec0ff */
[----:B------:R-:W-:Y:S02]  /*76c0*/  LOP3.LUT R10, R17, 0xffff, RZ, 0xc0, !PT ;  /* 0x0000ffff110a7812 */ /* 0x000fe400078ec0ff */
[----:B------:R-:W-:Y:S02]  /*76d0*/  LOP3.LUT R7, R7, 0x1c, R0, 0xf8, !PT ;  /* 0x0000001c07077812 */ /* 0x000fe400078ef800 */
[----:B------:R-:W-:-:S02]  /*76e0*/  LOP3.LUT R15, R40, 0xffff, RZ, 0xc0, !PT ;  /* 0x0000ffff280f7812 */ /* 0x000fc400078ec0ff */
[----:B------:R-:W-:Y:S02]  /*76f0*/  LOP3.LUT R0, R9, 0xffff, RZ, 0xc0, !PT ;  /* 0x0000ffff09007812 */ /* 0x000fe400078ec0ff */
[----:B------:R-:W-:Y:S02]  /*7700*/  LOP3.LUT R9, R42, 0xffff, RZ, 0xc0, !PT ;  /* 0x0000ffff2a097812 */ /* 0x000fe400078ec0ff */
[----:B------:R-:W-:Y:S02]  /*7710*/  LOP3.LUT R14, R14, 0xffff, RZ, 0xc0, !PT ;  /* 0x0000ffff0e0e7812 */ /* 0x000fe400078ec0ff */
[----:B------:R-:W-:Y:S02]  /*7720*/  PRMT R10, R15, 0x3340, R10 ;  /* 0x000033400f0a7816 */ /* 0x000fe4000000000a */
[----:B------:R-:W-:Y:S01]  /*7730*/  PRMT R15, R12, 0x3340, R1 ;  /* 0x000033400c0f7816 */ /* 0x000fe20000000001 */
[----:B------:R-:W-:Y:S01]  /*7740*/  BAR.SYNC.DEFER_BLOCKING 0x0 ;  /* 0x0000000000007b1d */ /* 0x000fe20000010000 */
[----:B------:R-:W-:-:S02]  /*7750*/  PRMT R0, R9, 0x3340, R0 ;  /* 0x0000334009007816 */ /* 0x000fc40000000000 */
[----:B------:R-:W-:Y:S02]  /*7760*/  PRMT R9, R14, 0x3340, R1 ;  /* 0x000033400e097816 */ /* 0x000fe40000000001 */
[----:B------:R-:W-:Y:S02]  /*7770*/  LOP3.LUT R6, R7, R6, RZ, 0x3c, !PT ;  /* 0x0000000607067212 */ /* 0x000fe400078e3cff */
[----:B------:R-:W-:Y:S02]  /*7780*/  LOP3.LUT R7, R16, 0xffff, RZ, 0xc0, !PT ;  /* 0x0000ffff10077812 */ /* 0x000fe400078ec0ff */
[----:B------:R-:W-:Y:S02]  /*7790*/  PRMT R10, R10, 0x5410, R15 ;  /* 0x000054100a0a7816 */ /* 0x000fe4000000000f */
[----:B------:R-:W-:Y:S02]  /*77a0*/  PRMT R15, R0, 0x5410, R9 ;  /* 0x00005410000f7816 */ /* 0x000fe40000000009 */
[--C-:B------:R-:W-:Y:S01]  /*77b0*/  PRMT R9, R4, 0x4210, R7.reuse ;  /* 0x0000421004097816 */ /* 0x100fe20000000007 */
[----:B------:R-:W1:Y:S01]  /*77c0*/  LDC R0, c[0x0][0x3b8] ;  /* 0x0000ee00ff007b82 */ /* 0x000e620000000800 */
[----:B------:R-:W-:-:S02]  /*77d0*/  PRMT R7, R10, 0x5210, R7 ;  /* 0x000052100a077816 */ /* 0x000fc40000000007 */
[----:B------:R-:W-:Y:S02]  /*77e0*/  PRMT R15, R15, 0x5210, R18 ;  /* 0x000052100f0f7816 */ /* 0x000fe40000000012 */
[----:B------:R-:W-:Y:S01]  /*77f0*/  LOP3.LUT R2, R6, 0x20, RZ, 0x3c, !PT ;  /* 0x0000002006027812 */ /* 0x000fe200078e3cff */
[----:B------:R-:W-:Y:S04]  /*7800*/  STS [R6+UR4], R9 ;  /* 0x0000000906007988 */ /* 0x000fe80008000804 */
[----:B------:R-:W-:Y:S04]  /*7810*/  STS [R6+UR4+0x80], R11 ;  /* 0x0000800b06007988 */ /* 0x000fe80008000804 */
[----:B------:R-:W-:Y:S04]  /*7820*/  STS [R6+UR4+0x100], R7 ;  /* 0x0001000706007988 */ /* 0x000fe80008000804 */
[----:B------:R-:W-:Y:S04]  /*7830*/  STS [R6+UR4+0x180], R5 ;  /* 0x0001800506007988 */ /* 0x000fe80008000804 */
[----:B------:R0:W-:Y:S01]  /*7840*/  STS [R2+UR4+0x1100], R15 ;  /* 0x0011000f02007988 */ /* 0x0001e20008000804 */
[C---:B----4-:R-:W-:Y:S01]  /*7850*/  ISETP.GE.AND P0, PT, R21.reuse, UR14, PT ;  /* 0x0000000e15007c0c */ /* 0x050fe2000bf06270 */
[----:B0-----:R-:W-:-:S05]  /*7860*/  IMAD R15, R21, UR5, RZ ;  /* 0x00000005150f7c24 */ /* 0x001fca000f8e02ff */
[----:B------:R-:W-:-:S04]  /*7870*/  IADD3 R14, P2, PT, R15, UR12, RZ ;  /* 0x0000000c0f0e7c10 */ /* 0x000fc8000ff5e0ff */
[----:B------:R-:W-:Y:S02]  /*7880*/  LEA.HI.X.SX32 R15, R15, UR13, 0x1, P2 ;  /* 0x0000000d0f0f7c11 */ /* 0x000fe400090f0eff */
[----:B------:R-:W-:Y:S02]  /*7890*/  ISETP.LT.AND P2, PT, R26, UR15, !P0 ;  /* 0x0000000f1a007c0c */ /* 0x000fe4000c741270 */
[----:B------:R-:W2:Y:S01]  /*78a0*/  LDL.LU R26, [R1+0x218] ;  /* 0x00021800011a7983 */ /* 0x000ea20000300800 */
[C---:B-1----:R-:W-:Y:S01]  /*78b0*/  IMAD R5, R24.reuse, R0, RZ ;  /* 0x0000000018057224 */ /* 0x042fe200078e02ff */
[----:B------:R-:W-:Y:S02]  /*78c0*/  ISETP.LT.AND P5, PT, R24, UR15, !P0 ;  /* 0x0000000f18007c0c */ /* 0x000fe4000c7a1270 */
[----:B------:R-:W3:Y:S04]  /*78d0*/  LDL.LU R24, [R1+0x214] ;  /* 0x0002140001187983 */ /* 0x000ee80000300800 */
[----:B------:R-:W4:Y:S04]  /*78e0*/  LDL.LU R22, [R1+0x210] ;  /* 0x0002100001167983 */ /* 0x000f280000300800 */
[----:B------:R-:W4:Y:S01]  /*78f0*/  LDL.LU R28, [R1+0x25c] ;  /* 0x00025c00011c7983 */ /* 0x000f220000300800 */
[----:B------:R-:W-:-:S02]  /*7900*/  LOP3.LUT R34, R34, 0xffff, RZ, 0xc0, !PT ;  /* 0x0000ffff22227812 */ /* 0x000fc400078ec0ff */
[----:B------:R-:W-:Y:S02]  /*7910*/  PRMT R3, R3, 0x4210, R18 ;  /* 0x0000421003037816 */ /* 0x000fe40000000012 */
[--C-:B------:R-:W-:Y:S02]  /*7920*/  PRMT R17, R13, 0x4210, R34.reuse ;  /* 0x000042100d117816 */ /* 0x100fe40000000022 */
[----:B------:R-:W-:Y:S01]  /*7930*/  PRMT R19, R19, 0x5210, R34 ;  /* 0x0000521013137816 */ /* 0x000fe20000000022 */
[----:B------:R-:W-:Y:S04]  /*7940*/  STS [R2+UR4+0x1000], R3 ;  /* 0x0010000302007988 */ /* 0x000fe80008000804 */
[----:B------:R-:W-:Y:S04]  /*7950*/  STS [R2+UR4+0x1080], R17 ;  /* 0x0010801102007988 */ /* 0x000fe80008000804 */
[----:B------:R0:W-:Y:S01]  /*7960*/  STS [R2+UR4+0x1180], R19 ;  /* 0x0011801302007988 */ /* 0x0001e20008000804 */
[----:B------:R-:W-:Y:S06]  /*7970*/  BAR.SYNC.DEFER_BLOCKING 0x0 ;  /* 0x0000000000007b1d */ /* 0x000fec0000010000 */
[----:B------:R-:W1:Y:S04]  /*7980*/  LDS R12, [R8+UR4] ;  /* 0x00000004080c7984 */ /* 0x000e680008000800 */
[----:B------:R-:W1:Y:S04]  /*7990*/  LDS R13, [R8+UR4+0x200] ;  /* 0x00020004080d7984 */ /* 0x000e680008000800 */
[----:B------:R-:W1:Y:S04]  /*79a0*/  LDS R11, [R8+UR4+0x400] ;  /* 0x00040004080b7984 */ /* 0x000e680008000800 */
[----:B------:R-:W1:Y:S01]  /*79b0*/  LDS R10, [R8+UR4+0x600] ;  /* 0x00060004080a7984 */ /* 0x000e620008000800 */
[C---:B------:R-:W-:Y:S01]  /*79c0*/  IMAD R21, R29.reuse, R0, RZ ;  /* 0x000000001d157224 */ /* 0x040fe200078e02ff */
[----:B------:R-:W-:-:S02]  /*79d0*/  ISETP.LT.AND P1, PT, R29, UR15, !P0 ;  /* 0x0000000f1d007c0c */ /* 0x000fc4000c721270 */
[----:B------:R-:W1:Y:S04]  /*79e0*/  LDS R16, [R8+UR4+0x800] ;  /* 0x0008000408107984 */ /* 0x000e680008000800 */
[----:B------:R-:W1:Y:S01]  /*79f0*/  LDS R17, [R8+UR4+0xa00] ;  /* 0x000a000408117984 */ /* 0x000e620008000800 */
[----:B0-----:R-:W-:Y:S02]  /*7a00*/  IADD3 R2, P3, PT, R21, R14, RZ ;  /* 0x0000000e15027210 */ /* 0x001fe40007f7e0ff */
[----:B------:R-:W-:Y:S01]  /*7a10*/  ISETP.LT.AND P4, PT, R23, UR15, !P0 ;  /* 0x0000000f17007c0c */ /* 0x000fe2000c781270 */
[-C--:B------:R-:W-:Y:S01]  /*7a20*/  IMAD R7, R25, R0.reuse, RZ ;  /* 0x0000000019077224 */ /* 0x080fe200078e02ff */
[----:B------:R-:W-:Y:S01]  /*7a30*/  LEA.HI.X.SX32 R3, R21, R15, 0x1, P3 ;  /* 0x0000000f15037211 */ /* 0x000fe200018f0eff */
[----:B------:R-:W-:Y:S01]  /*7a40*/  IMAD R9, R27, R0, RZ ;  /* 0x000000001b097224 */ /* 0x000fe200078e02ff */
[----:B------:R-:W-:Y:S01]  /*7a50*/  IADD3 R4, P6, PT, R5, R14, RZ ;  /* 0x0000000e05047210 */ /* 0x000fe20007fde0ff */
[----:B------:R-:W4:Y:S01]  /*7a60*/  LDL.LU R29, [R1+0x20c] ;  /* 0x00020c00011d7983 */ /* 0x000f220000300800 */
[----:B------:R-:W-:-:S02]  /*7a70*/  ISETP.LT.AND P3, PT, R25, UR15, !P0 ;  /* 0x0000000f19007c0c */ /* 0x000fc4000c761270 */
[----:B------:R-:W-:Y:S01]  /*7a80*/  LEA.HI.X.SX32 R5, R5, R15, 0x1, P6 ;  /* 0x0000000f05057211 */ /* 0x000fe200030f0eff */
[----:B------:R-:W0:Y:S04]  /*7a90*/  LDS R18, [R8+UR4+0xc00] ;  /* 0x000c000408127984 */ /* 0x000e280008000800 */
[----:B------:R-:W0:Y:S01]  /*7aa0*/  LDS R19, [R8+UR4+0xe00] ;  /* 0x000e000408137984 */ /* 0x000e220008000800 */
[----:B-1----:R-:W-:Y:S02]  /*7ab0*/  PRMT R23, R12, 0x7770, RZ ;  /* 0x000077700c177816 */ /* 0x002fe400000000ff */
[----:B------:R-:W-:-:S03]  /*7ac0*/  PRMT R25, R13, 0x7770, RZ ;  /* 0x000077700d197816 */ /* 0x000fc600000000ff */
[----:B------:R1:W-:Y:S01]  /*7ad0*/  @P1 STG.E.U8 desc[UR10][R2.64], R23 ;  /* 0x0000001702001986 */ /* 0x0003e2000c10110a */
[----:B------:R-:W-:Y:S02]  /*7ae0*/  ISETP.LT.AND P1, PT, R27, UR15, !P0 ;  /* 0x0000000f1b007c0c */ /* 0x000fe4000c721270 */
[CC--:B------:R-:W-:Y:S01]  /*7af0*/  IADD3 R6, P6, PT, R7.reuse, R14.reuse, RZ ;  /* 0x0000000e07067210 */ /* 0x0c0fe20007fde0ff */
[----:B------:R1:W-:Y:S03]  /*7b00*/  @P5 STG.E.U8 desc[UR10][R4.64], R25 ;  /* 0x0000001904005986 */ /* 0x0003e6000c10110a */
[----:B------:R-:W-:Y:S02]  /*7b10*/  LEA.HI.X.SX32 R7, R7, R15, 0x1, P6 ;  /* 0x0000000f07077211 */ /* 0x000fe400030f0eff */
[C---:B------:R-:W-:Y:S02]  /*7b20*/  ISETP.LT.AND P6, PT, R20.reuse, UR15, !P0 ;  /* 0x0000000f14007c0c */ /* 0x040fe4000c7c1270 */
[----:B-1----:R-:W-:Y:S01]  /*7b30*/  IADD3 R2, P5, PT, R9, R14, RZ ;  /* 0x0000000e09027210 */ /* 0x002fe20007fbe0ff */
[----:B------:R-:W-:Y:S01]  /*7b40*/  IMAD R20, R20, R0, RZ ;  /* 0x0000000014147224 */ /* 0x000fe200078e02ff */
[----:B------:R-:W-:-:S02]  /*7b50*/  PRMT R23, R11, 0x7770, RZ ;  /* 0x000077700b177816 */ /* 0x000fc400000000ff */
[----:B------:R-:W-:Y:S02]  /*7b60*/  LEA.HI.X.SX32 R3, R9, R15, 0x1, P5 ;  /* 0x0000000f09037211 */ /* 0x000fe400028f0eff */
[----:B------:R-:W-:Y:S01]  /*7b70*/  PRMT R27, R10, 0x7770, RZ ;  /* 0x000077700a1b7816 */ /* 0x000fe200000000ff */
[----:B------:R1:W-:Y:S01]  /*7b80*/  @P3 STG.E.U8 desc[UR10][R6.64], R23 ;  /* 0x0000001706003986 */ /* 0x0003e2000c10110a */
[----:B------:R-:W-:-:S03]  /*7b90*/  IADD3 R8, P5, PT, R20, R14, RZ ;  /* 0x0000000e14087210 */ /* 0x000fc60007fbe0ff */
[----:B------:R4:W-:Y:S01]  /*7ba0*/  @P1 STG.E.U8 desc[UR10][R2.64], R27 ;  /* 0x0000001b02001986 */ /* 0x0009e2000c10110a */
[----:B------:R-:W-:Y:S02]  /*7bb0*/  LEA.HI.X.SX32 R9, R20, R15, 0x1, P5 ;  /* 0x0000000f14097211 */ /* 0x000fe400028f0eff */
[----:B------:R-:W-:Y:S02]  /*7bc0*/  PRMT R25, R16, 0x7770, RZ ;  /* 0x0000777010197816 */ /* 0x000fe400000000ff */
[----:B-1----:R-:W-:-:S03]  /*7bd0*/  PRMT R23, R17, 0x7770, RZ ;  /* 0x0000777011177816 */ /* 0x002fc600000000ff */
[----:B------:R1:W-:Y:S01]  /*7be0*/  @P6 STG.E.U8 desc[UR10][R8.64], R25 ;  /* 0x0000001908006986 */ /* 0x0003e2000c10110a */
[C---:B--2---:R-:W-:Y:S01]  /*7bf0*/  IMAD R5, R26.reuse, R0, RZ ;  /* 0x000000001a057224 */ /* 0x044fe200078e02ff */
[----:B------:R-:W-:Y:S02]  /*7c00*/  ISETP.LT.AND P3, PT, R26, UR15, !P0 ;  /* 0x0000000f1a007c0c */ /* 0x000fe4000c761270 */
[----:B------:R-:W2:Y:S02]  /*7c10*/  LDL.LU R26, [R1+0x258] ;  /* 0x00025800011a7983 */ /* 0x000ea40000300800 */
[C---:B------:R-:W-:Y:S01]  /*7c20*/  IADD3 R4, P1, PT, R5.reuse, R14, RZ ;  /* 0x0000000e05047210 */ /* 0x040fe20007f3e0ff */
[CC--:B---3--:R-:W-:Y:S01]  /*7c30*/  IMAD R20, R24.reuse, R0.reuse, RZ ;  /* 0x0000000018147224 */ /* 0x0c8fe200078e02ff */
[----:B------:R-:W-:Y:S01]  /*7c40*/  ISETP.LT.AND P5, PT, R24, UR15, !P0 ;  /* 0x0000000f18007c0c */ /* 0x000fe2000c7a1270 */
[C---:B----4-:R-:W-:Y:S01]  /*7c50*/  IMAD R3, R22.reuse, R0, RZ ;  /* 0x0000000016037224 */ /* 0x050fe200078e02ff */
[----:B------:R-:W-:Y:S01]  /*7c60*/  LEA.HI.X.SX32 R5, R5, R15, 0x1, P1 ;  /* 0x0000000f05057211 */ /* 0x000fe200008f0eff */
[----:B------:R-:W3:Y:S01]  /*7c70*/  LDL.LU R24, [R1+0x208] ;  /* 0x0002080001187983 */ /* 0x000ee20000300800 */
[----:B------:R-:W-:-:S03]  /*7c80*/  ISETP.LT.AND P1, PT, R22, UR15, !P0 ;  /* 0x0000000f16007c0c */ /* 0x000fc6000c721270 */
[----:B------:R-:W4:Y:S04]  /*7c90*/  LDL.LU R22, [R1+0x254] ;  /* 0x0002540001167983 */ /* 0x000f280000300800 */
[----:B------:R1:W-:Y:S01]  /*7ca0*/  @P3 STG.E.U8 desc[UR10][R4.64], R23 ;  /* 0x0000001704003986 */ /* 0x0003e2000c10110a */
[----:B------:R-:W-:-:S03]  /*7cb0*/  ISETP.LT.AND P3, PT, R28, UR15, !P0 ;  /* 0x0000000f1c007c0c */ /* 0x000fc6000c761270 */
[----:B------:R-:W4:Y:S01]  /*7cc0*/  LDL.LU R28, [R1+0x204] ;  /* 0x00020400011c7983 */ /* 0x000f220000300800 */
[-C--:B------:R-:W-:Y:S01]  /*7cd0*/  IADD3 R6, P6, PT, R20, R14.reuse, RZ ;  /* 0x0000000e14067210 */ /* 0x080fe20007fde0ff */
[----:B------:R-:W-:Y:S01]  /*7ce0*/  IMAD R21, R0, 0x40, R21 ;  /* 0x0000004000157824 */ /* 0x000fe200078e0215 */
[----:B0-----:R-:W-:Y:S02]  /*7cf0*/  PRMT R27, R18, 0x7770, RZ ;  /* 0x00007770121b7816 */ /* 0x001fe400000000ff */
[----:B------:R-:W-:Y:S02]  /*7d00*/  LEA.HI.X.SX32 R7, R20, R15, 0x1, P6 ;  /* 0x0000000f14077211 */ /* 0x000fe400030f0eff */
[----:B------:R-:W-:-:S03]  /*7d10*/  IADD3 R2, P6, PT, R3, R14, RZ ;  /* 0x0000000e03027210 */ /* 0x000fc60007fde0ff */
[----:B------:R0:W-:Y:S01]  /*7d20*/  @P5 STG.E.U8 desc[UR10][R6.64], R27 ;  /* 0x0000001b06005986 */ /* 0x0001e2000c10110a */
[----:B------:R-:W-:Y:S02]  /*7d30*/  LEA.HI.X.SX32 R3, R3, R15, 0x1, P6 ;  /* 0x0000000f03037211 */ /* 0x000fe400030f0eff */
[----:B-1----:R-:W-:-:S04]  /*7d40*/  IADD3 R8, P6, PT, R21, R14, RZ ;  /* 0x0000000e15087210 */ /* 0x002fc80007fde0ff */
[----:B------:R-:W-:Y:S02]  /*7d50*/  LEA.HI.X.SX32 R9, R21, R15, 0x1, P6 ;  /* 0x0000000f15097211 */ /* 0x000fe400030f0eff */
[----:B------:R-:W-:Y:S02]  /*7d60*/  PRMT R25, R19, 0x7770, RZ ;  /* 0x0000777013197816 */ /* 0x000fe400000000ff */
[----:B------:R-:W-:Y:S02]  /*7d70*/  PRMT R23, R12, 0x7771, RZ ;  /* 0x000077710c177816 */ /* 0x000fe400000000ff */
[----:B0-----:R-:W-:Y:S01]  /*7d80*/  PRMT R27, R13, 0x7771, RZ ;  /* 0x000077710d1b7816 */ /* 0x001fe200000000ff */
[----:B------:R0:W-:Y:S01]  /*7d90*/  @P1 STG.E.U8 desc[UR10][R2.64], R25 ;  /* 0x0000001902001986 */ /* 0x0001e2000c10110a */
[----:B------:R-:W-:-:S03]  /*7da0*/  IMAD R21, R0, 0x10, R21 ;  /* 0x0000001000157824 */ /* 0x000fc600078e0215 */
[----:B------:R1:W-:Y:S01]  /*7db0*/  @P2 STG.E.U8 desc[UR10][R8.64], R23 ;  /* 0x0000001708002986 */ /* 0x0003e2000c10110a */
[----:B0-----:R-:W-:Y:S02]  /*7dc0*/  PRMT R25, R11, 0x7771, RZ ;  /* 0x000077710b197816 */ /* 0x001fe400000000ff */
[C---:B------:R-:W-:Y:S01]  /*7dd0*/  ISETP.LT.AND P5, PT, R29.reuse, UR15, !P0 ;  /* 0x0000000f1d007c0c */ /* 0x040fe2000c7a1270 */
[----:B------:R-:W-:Y:S02]  /*7de0*/  IMAD R20, R29, R0, RZ ;  /* 0x000000001d147224 */ /* 0x000fe400078e02ff */
[----:B------:R-:W4:Y:S03]  /*7df0*/  LDL.LU R29, [R1+0x250] ;  /* 0x00025000011d7983 */ /* 0x000f260000300800 */
[----:B------:R-:W-:-:S04]  /*7e00*/  IADD3 R4, P6, PT, R20, R14, RZ ;  /* 0x0000000e14047210 */ /* 0x000fc80007fde0ff */
[----:B------:R-:W-:-:S05]  /*7e10*/  LEA.HI.X.SX32 R5, R20, R15, 0x1, P6 ;  /* 0x0000000f14057211 */ /* 0x000fca00030f0eff */
[----:B------:R0:W-:Y:S01]  /*7e20*/  @P5 STG.E.U8 desc[UR10][R4.64], R27 ;  /* 0x0000001b04005986 */ /* 0x0001e2000c10110a */
[----:B------:R-:W-:-:S04]  /*7e30*/  IADD3 R6, P6, PT, R21, R14, RZ ;  /* 0x0000000e15067210 */ /* 0x000fc80007fde0ff */
[----:B------:R-:W-:-:S05]  /*7e40*/  LEA.HI.X.SX32 R7, R21, R15, 0x1, P6 ;  /* 0x0000000f15077211 */ /* 0x000fca00030f0eff */
[----:B------:R0:W-:Y:S01]  /*7e50*/  @P4 STG.E.U8 desc[UR10][R6.64], R25 ;  /* 0x0000001906004986 */ /* 0x0001e2000c10110a */
[----:B--2---:R-:W-:-:S03]  /*7e60*/  ISETP.LT.AND P1, PT, R26, UR15, !P0 ;  /* 0x0000000f1a007c0c */ /* 0x004fc6000c721270 */
[----:B------:R-:W2:Y:S01]  /*7e70*/  LDL.LU R26, [R1+0x200] ;  /* 0x00020000011a7983 */ /* 0x000ea20000300800 */
[C---:B---3--:R-:W-:Y:S01]  /*7e80*/  ISETP.LT.AND P2, PT, R24.reuse, UR15, !P0 ;  /* 0x0000000f18007c0c */ /* 0x048fe2000c741270 */
[----:B------:R-:W-:Y:S02]  /*7e90*/  IMAD R3, R24, R0, RZ ;  /* 0x0000000018037224 */ /* 0x000fe400078e02ff */
[----:B------:R-:W3:Y:S01]  /*7ea0*/  LDL.LU R24, [R1+0x24c] ;  /* 0x00024c0001187983 */ /* 0x000ee20000300800 */
[----:B----4-:R-:W-:-:S03]  /*7eb0*/  ISETP.LT.AND P5, PT, R22, UR15, !P0 ;  /* 0x0000000f16007c0c */ /* 0x010fc6000c7a1270 */
[----:B------:R-:W4:Y:S01]  /*7ec0*/  LDL.LU R22, [R1+0x1fc] ;  /* 0x0001fc0001167983 */ /* 0x000f220000300800 */
[C---:B------:R-:W-:Y:S01]  /*7ed0*/  ISETP.LT.AND P4, PT, R28.reuse, UR15, !P0 ;  /* 0x0000000f1c007c0c */ /* 0x040fe2000c781270 */
[----:B------:R-:W-:Y:S02]  /*7ee0*/  IMAD R20, R28, R0, RZ ;  /* 0x000000001c147224 */ /* 0x000fe400078e02ff */
[----:B------:R-:W4:Y:S01]  /*7ef0*/  LDL.LU R28, [R1+0x248] ;  /* 0x00024800011c7983 */ /* 0x000f220000300800 */
[CC--:B------:R-:W-:Y:S01]  /*7f00*/  IADD3 R2, P6, PT, R3.reuse, R14.reuse, RZ ;  /* 0x0000000e03027210 */ /* 0x0c0fe20007fde0ff */
[----:B------:R-:W-:Y:S01]  /*7f10*/  IMAD R21, R0, 0x10, R21 ;  /* 0x0000001000157824 */ /* 0x000fe200078e0215 */
[----:B-1----:R-:W-:Y:S02]  /*7f20*/  PRMT R23, R10, 0x7771, RZ ;  /* 0x000077710a177816 */ /* 0x002fe400000000ff */
[----:B------:R-:W-:Y:S02]  /*7f30*/  LEA.HI.X.SX32 R3, R3, R15, 0x1, P6 ;  /* 0x0000000f03037211 */ /* 0x000fe400030f0eff */
[----:B------:R-:W-:-:S03]  /*7f40*/  IADD3 R8, P6, PT, R21, R14, RZ ;  /* 0x0000000e15087210 */ /* 0x000fc60007fde0ff */
[----:B------:R1:W-:Y:S01]  /*7f50*/  @P2 STG.E.U8 desc[UR10][R2.64], R23 ;  /* 0x0000001702002986 */ /* 0x0003e2000c10110a */
[----:B------:R-:W-:Y:S01]  /*7f60*/  LEA.HI.X.SX32 R9, R21, R15, 0x1, P6 ;  /* 0x0000000f15097211 */ /* 0x000fe200030f0eff */
[----:B------:R-:W-:Y:S01]  /*7f70*/  IMAD R21, R0, 0x10, R21 ;  /* 0x0000001000157824 */ /* 0x000fe200078e0215 */
[----:B0-----:R-:W-:-:S04]  /*7f80*/  IADD3 R4, P6, PT, R20, R14, RZ ;  /* 0x0000000e14047210 */ /* 0x001fc80007fde0ff */
[-C--:B------:R-:W-:Y:S02]  /*7f90*/  LEA.HI.X.SX32 R5, R20, R15.reuse, 0x1, P6 ;  /* 0x0000000f14057211 */ /* 0x080fe400030f0eff */
[----:B------:R-:W-:Y:S02]  /*7fa0*/  IADD3 R6, P6, PT, R21, R14, RZ ;  /* 0x0000000e15067210 */ /* 0x000fe40007fde0ff */
[----:B------:R-:W-:Y:S02]  /*7fb0*/  PRMT R27, R16, 0x7771, RZ ;  /* 0x00007771101b7816 */ /* 0x000fe400000000ff */
[----:B------:R-:W-:Y:S02]  /*7fc0*/  PRMT R25, R17, 0x7771, RZ ;  /* 0x0000777111197816 */ /* 0x000fe400000000ff */
[----:B------:R-:W-:Y:S02]  /*7fd0*/  LEA.HI.X.SX32 R7, R21, R15, 0x1, P6 ;  /* 0x0000000f15077211 */ /* 0x000fe400030f0eff */
[----:B-1----:R-:W-:Y:S01]  /*7fe0*/  PRMT R23, R18, 0x7771, RZ ;  /* 0x0000777112177816 */ /* 0x002fe200000000ff */
[----:B------:R0:W-:Y:S04]  /*7ff0*/  @P3 STG.E.U8 desc[UR10][R8.64], R27 ;  /* 0x0000001b08003986 */ /* 0x0001e8000c10110a */
[----:B------:R1:W-:Y:S04]  /*8000*/  @P4 STG.E.U8 desc[UR10][R4.64], R25 ;  /* 0x0000001904004986 */ /* 0x0003e8000c10110a */
[----:B------:R1:W-:Y:S01]  /*8010*/  @P1 STG.E.U8 desc[UR10][R6.64], R23 ;  /* 0x0000001706001986 */ /* 0x0003e2000c10110a */
[----:B------:R-:W-:-:S03]  /*8020*/  ISETP.LT.AND P2, PT, R29, UR15, !P0 ;  /* 0x0000000f1d007c0c */ /* 0x000fc6000c741270 */
[----:B------:R-:W4:Y:S01]  /*8030*/  LDL.LU R29, [R1+0x1f8] ;  /* 0x0001f800011d7983 */ /* 0x000f220000300800 */
[----:B0-----:R-:W-:Y:S02]  /*8040*/  PRMT R27, R19, 0x7771, RZ ;  /* 0x00007771131b7816 */ /* 0x001fe400000000ff */
[C---:B--2---:R-:W-:Y:S01]  /*8050*/  ISETP.LT.AND P3, PT, R26.reuse, UR15, !P0 ;  /* 0x0000000f1a007c0c */ /* 0x044fe2000c761270 */
[----:B------:R-:W-:Y:S02]  /*8060*/  IMAD R3, R26, R0, RZ ;  /* 0x000000001a037224 */ /* 0x000fe400078e02ff */
[----:B------:R-:W2:Y:S01]  /*8070*/  LDL.LU R26, [R1+0x244] ;  /* 0x00024400011a7983 */ /* 0x000ea20000300800 */
[----:B---3--:R-:W-:-:S03]  /*8080*/  ISETP.LT.AND P4, PT, R24, UR15, !P0 ;  /* 0x0000000f18007c0c */ /* 0x008fc6000c781270 */
[----:B------:R-:W3:Y:S01]  /*8090*/  LDL.LU R24, [R1+0x1f4] ;  /* 0x0001f40001187983 */ /* 0x000ee20000300800 */
[C---:B----4-:R-:W-:Y:S01]  /*80a0*/  ISETP.LT.AND P1, PT, R22.reuse, UR15, !P0 ;  /* 0x0000000f16007c0c */ /* 0x050fe2000c721270 */
[----:B------:R-:W-:Y:S02]  /*80b0*/  IMAD R20, R22, R0, RZ ;  /* 0x0000000016147224 */ /* 0x000fe400078e02ff */
[----:B------:R-:W4:Y:S01]  /*80c0*/  LDL.LU R22, [R1+0x240] ;  /* 0x0002400001167983 */ /* 0x000f220000300800 */
[----:B------:R-:W-:-:S04]  /*80d0*/  IADD3 R2, P6, PT, R3, R14, RZ ;  /* 0x0000000e03027210 */ /* 0x000fc80007fde0ff */
[----:B------:R-:W-:-:S05]  /*80e0*/  LEA.HI.X.SX32 R3, R3, R15, 0x1, P6 ;  /* 0x0000000f03037211 */ /* 0x000fca00030f0eff */
[----:B------:R0:W-:Y:S01]  /*80f0*/  @P3 STG.E.U8 desc[UR10][R2.64], R27 ;  /* 0x0000001b02003986 */ /* 0x0001e2000c10110a */
[----:B------:R-:W-:-:S03]  /*8100*/  ISETP.LT.AND P3, PT, R28, UR15, !P0 ;  /* 0x0000000f1c007c0c */ /* 0x000fc6000c761270 */
[----:B------:R-:W4:Y:S01]  /*8110*/  LDL.LU R28, [R1+0x1f0] ;  /* 0x0001f000011c7983 */ /* 0x000f220000300800 */
[----:B------:R-:W-:Y:S01]  /*8120*/  IMAD R21, R0, 0x10, R21 ;  /* 0x0000001000157824 */ /* 0x000fe200078e0215 */
[----:B-1----:R-:W-:Y:S02]  /*8130*/  PRMT R25, R12, 0x7772, RZ ;  /* 0x000077720c197816 */ /* 0x002fe400000000ff */
[----:B------:R-:W4:Y:S02]  /*8140*/  LDL.LU R30, [R1+0x1ec] ;  /* 0x0001ec00011e7983 */ /* 0x000f240000300800 */
[----:B------:R-:W-:-:S04]  /*8150*/  IADD3 R8, P6, PT, R21, R14, RZ ;  /* 0x0000000e15087210 */ /* 0x000fc80007fde0ff */
[----:B------:R-:W-:Y:S01]  /*8160*/  LEA.HI.X.SX32 R9, R21, R15, 0x1, P6 ;  /* 0x0000000f15097211 */ /* 0x000fe200030f0eff */
[----:B------:R-:W-:Y:S01]  /*8170*/  IMAD R21, R0, 0x10, R21 ;  /* 0x0000001000157824 */ /* 0x000fe200078e0215 */
[----:B------:R-:W-:-:S03]  /*8180*/  IADD3 R4, P6, PT, R20, R14, RZ ;  /* 0x0000000e14047210 */ /* 0x000fc60007fde0ff */
[----:B------:R1:W-:Y:S01]  /*8190*/  @P5 STG.E.U8 desc[UR10][R8.64], R25 ;  /* 0x0000001908005986 */ /* 0x0003e2000c10110a */
[C---:B------:R-:W-:Y:S02]  /*81a0*/  IADD3 R6, P5, PT, R21.reuse, R14, RZ ;  /* 0x0000000e15067210 */ /* 0x040fe40007fbe0ff */
[-C--:B------:R-:W-:Y:S02]  /*81b0*/  LEA.HI.X.SX32 R5, R20, R15.reuse, 0x1, P6 ;  /* 0x0000000f14057211 */ /* 0x080fe400030f0eff */
[----:B------:R-:W-:Y:S01]  /*81c0*/  LEA.HI.X.SX32 R7, R21, R15, 0x1, P5 ;  /* 0x0000000f15077211 */ /* 0x000fe200028f0eff */
[----:B------:R-:W-:Y:S01]  /*81d0*/  IMAD R21, R0, 0x10, R21 ;  /* 0x0000001000157824 */ /* 0x000fe200078e0215 */
[----:B------:R-:W-:Y:S02]  /*81e0*/  PRMT R23, R13, 0x7772, RZ ;  /* 0x000077720d177816 */ /* 0x000fe400000000ff */
[----:B0-----:R-:W-:-:S03]  /*81f0*/  PRMT R27, R11, 0x7772, RZ ;  /* 0x000077720b1b7816 */ /* 0x001fc600000000ff */
[----:B------:R0:W-:Y:S01]  /*8200*/  @P1 STG.E.U8 desc[UR10][R4.64], R23 ;  /* 0x0000001704001986 */ /* 0x0001e2000c10110a */
[----:B-1----:R-:W-:-:S03]  /*8210*/  PRMT R25, R10, 0x7772, RZ ;  /* 0x000077720a197816 */ /* 0x002fc600000000ff */
[----:B------:R1:W-:Y:S01]  /*8220*/  @P2 STG.E.U8 desc[UR10][R6.64], R27 ;  /* 0x0000001b06002986 */ /* 0x0003e2000c10110a */
[C---:B------:R-:W-:Y:S01]  /*8230*/  IMAD R3, R29.reuse, R0, RZ ;  /* 0x000000001d037224 */ /* 0x040fe200078e02ff */
[----:B------:R-:W-:Y:S02]  /*8240*/  ISETP.LT.AND P6, PT, R29, UR15, !P0 ;  /* 0x0000000f1d007c0c */ /* 0x000fe4000c7c1270 */
[----:B------:R-:W4:Y:S02]  /*8250*/  LDL.LU R29, [R1+0x238] ;  /* 0x00023800011d7983 */ /* 0x000f240000300800 */
[----:B------:R-:W-:-:S04]  /*8260*/  IADD3 R2, P5, PT, R3, R14, RZ ;  /* 0x0000000e03027210 */ /* 0x000fc80007fbe0ff */
[----:B------:R-:W-:Y:S02]  /*8270*/  LEA.HI.X.SX32 R3, R3, R15, 0x1, P5 ;  /* 0x0000000f03037211 */ /* 0x000fe400028f0eff */
[----:B------:R-:W-:-:S04]  /*8280*/  IADD3 R8, P5, PT, R21, R14, RZ ;  /* 0x0000000e15087210 */ /* 0x000fc80007fbe0ff */
[----:B------:R-:W-:Y:S01]  /*8290*/  LEA.HI.X.SX32 R9, R21, R15, 0x1, P5 ;  /* 0x0000000f15097211 */ /* 0x000fe200028f0eff */
[----:B------:R2:W-:Y:S01]  /*82a0*/  @P6 STG.E.U8 desc[UR10][R2.64], R25 ;  /* 0x0000001902006986 */ /* 0x0005e2000c10110a */
[----:B0-----:R-:W-:Y:S02]  /*82b0*/  PRMT R23, R16, 0x7772, RZ ;  /* 0x0000777210177816 */ /* 0x001fe400000000ff */
[----:B-1----:R-:W-:-:S03]  /*82c0*/  PRMT R27, R17, 0x7772, RZ ;  /* 0x00007772111b7816 */ /* 0x002fc600000000ff */
[----:B------:R0:W-:Y:S01]  /*82d0*/  @P4 STG.E.U8 desc[UR10][R8.64], R23 ;  /* 0x0000001708004986 */ /* 0x0001e2000c10110a */
[----:B--2---:R-:W-:Y:S01]  /*82e0*/  ISETP.LT.AND P1, PT, R26, UR15, !P0 ;  /* 0x0000000f1a007c0c */ /* 0x004fe2000c721270 */
[C---:B---3--:R-:W-:Y:S01]  /*82f0*/  IMAD R20, R24.reuse, R0, RZ ;  /* 0x0000000018147224 */ /* 0x048fe200078e02ff */
[----:B------:R-:W-:Y:S02]  /*8300*/  ISETP.LT.AND P2, PT, R24, UR15, !P0 ;  /* 0x0000000f18007c0c */ /* 0x000fe4000c741270 */
[----:B----4-:R-:W-:Y:S02]  /*8310*/  ISETP.LT.AND P5, PT, R22, UR15, !P0 ;  /* 0x0000000f16007c0c */ /* 0x010fe4000c7a1270 */
[----:B------:R-:W2:Y:S01]  /*8320*/  LDL.LU R22, [R1+0x1e8] ;  /* 0x0001e80001167983 */ /* 0x000ea20000300800 */
[----:B------:R-:W-:-:S03]  /*8330*/  IADD3 R4, P6, PT, R20, R14, RZ ;  /* 0x0000000e14047210 */ /* 0x000fc60007fde0ff */
[----:B------:R-:W3:Y:S04]  /*8340*/  LDL.LU R26, [R1+0x1e4] ;  /* 0x0001e400011a7983 */ /* 0x000ee80000300800 */
[----:B------:R-:W4:Y:S01]  /*8350*/  LDL.LU R24, [R1+0x1e0] ;  /* 0x0001e00001187983 */ /* 0x000f220000300800 */
[----:B------:R-:W-:Y:S01]  /*8360*/  LEA.HI.X.SX32 R5, R20, R15, 0x1, P6 ;  /* 0x0000000f14057211 */ /* 0x000fe200030f0eff */
[----:B------:R-:W-:-:S04]  /*8370*/  IMAD R3, R28, R0, RZ ;  /* 0x000000001c037224 */ /* 0x000fc800078e02ff */
[----:B------:R1:W-:Y:S01]  /*8380*/  @P2 STG.E.U8 desc[UR10][R4.64], R27 ;  /* 0x0000001b04002986 */ /* 0x0003e2000c10110a */
[----:B------:R-:W-:-:S03]  /*8390*/  ISETP.LT.AND P2, PT, R28, UR15, !P0 ;  /* 0x0000000f1c007c0c */ /* 0x000fc6000c741270 */
[----:B------:R-:W4:Y:S01]  /*83a0*/  LDL.LU R28, [R1+0x234] ;  /* 0x00023400011c7983 */ /* 0x000f220000300800 */
[----:B------:R-:W-:Y:S01]  /*83b0*/  IMAD R21, R0, 0x10, R21 ;  /* 0x0000001000157824 */ /* 0x000fe200078e0215 */
[----:B------:R-:W-:-:S04]  /*83c0*/  PRMT R25, R18, 0x7772, RZ ;  /* 0x0000777212197816 */ /* 0x000fc800000000ff */
[----:B------:R-:W-:-:S04]  /*83d0*/  IADD3 R6, P4, PT, R21, R14, RZ ;  /* 0x0000000e15067210 */ /* 0x000fc80007f9e0ff */
[-C--:B------:R-:W-:Y:S01]  /*83e0*/  LEA.HI.X.SX32 R7, R21, R15.reuse, 0x1, P4 ;  /* 0x0000000f15077211 */ /* 0x080fe200020f0eff */
[----:B------:R-:W-:Y:S01]  /*83f0*/  IMAD R21, R0, 0x10, R21 ;  /* 0x0000001000157824 */ /* 0x000fe200078e0215 */
[----:B------:R-:W-:Y:S01]  /*8400*/  IADD3 R2, P6, PT, R3, R14, RZ ;  /* 0x0000000e03027210 */ /* 0x000fe20007fde0ff */
[C---:B------:R-:W-:Y:S01]  /*8410*/  IMAD R20, R30.reuse, R0, RZ ;  /* 0x000000001e147224 */ /* 0x040fe200078e02ff */
[----:B------:R-:W-:Y:S01]  /*8420*/  ISETP.LT.AND P4, PT, R30, UR15, !P0 ;  /* 0x0000000f1e007c0c */ /* 0x000fe2000c781270 */
[----:B------:R1:W-:Y:S01]  /*8430*/  @P3 STG.E.U8 desc[UR10][R6.64], R25 ;  /* 0x0000001906003986 */ /* 0x0003e2000c10110a */
[-C--:B0-----:R-:W-:Y:S02]  /*8440*/  IADD3 R8, P3, PT, R21, R14.reuse, RZ ;  /* 0x0000000e15087210 */ /* 0x081fe40007f7e0ff */
[----:B------:R-:W-:Y:S02]  /*8450*/  LEA.HI.X.SX32 R3, R3, R15, 0x1, P6 ;  /* 0x0000000f03037211 */ /* 0x000fe400030f0eff */
[----:B-1----:R-:W-:-:S02]  /*8460*/  IADD3 R4, P6, PT, R20, R14, RZ ;  /* 0x0000000e14047210 */ /* 0x002fc40007fde0ff */
[-C--:B------:R-:W-:Y:S01]  /*8470*/  LEA.HI.X.SX32 R9, R21, R15.reuse, 0x1, P3 ;  /* 0x0000000f15097211 */ /* 0x080fe200018f0eff */
[----:B------:R-:W-:Y:S01]  /*8480*/  IMAD R21, R0, 0x10, R21 ;  /* 0x0000001000157824 */ /* 0x000fe200078e0215 */
[----:B------:R-:W-:Y:S02]  /*8490*/  PRMT R27, R19, 0x7772, RZ ;  /* 0x00007772131b7816 */ /* 0x000fe400000000ff */
[----:B------:R-:W-:Y:S02]  /*84a0*/  LEA.HI.X.SX32 R5, R20, R15, 0x1, P6 ;  /* 0x0000000f14057211 */ /* 0x000fe400030f0eff */
[----:B------:R-:W-:Y:S01]  /*84b0*/  PRMT R31, R13, 0x7773, RZ ;  /* 0x000077730d1f7816 */ /* 0x000fe200000000ff */
[----:B------:R0:W-:Y:S01]  /*84c0*/  @P2 STG.E.U8 desc[UR10][R2.64], R27 ;  /* 0x0000001b02002986 */ /* 0x0001e2000c10110a */
[----:B------:R-:W-:Y:S01]  /*84d0*/  IADD3 R6, P2, PT, R21, R14, RZ ;  /* 0x0000000e15067210 */ /* 0x000fe20007f5e0ff */
[----:B------:R-:W-:-:S03]  /*84e0*/  IMAD R23, R0, 0x10, R21 ;  /* 0x0000001000177824 */ /* 0x000fc600078e0215 */
[----:B------:R-:W-:Y:S02]  /*84f0*/  LEA.HI.X.SX32 R7, R21, R15, 0x1, P2 ;  /* 0x0000000f15077211 */ /* 0x000fe400010f0eff */
[----:B0-----:R-:W-:Y:S02]  /*8500*/  IADD3 R2, P2, PT, R23, R14, RZ ;  /* 0x0000000e17027210 */ /* 0x001fe40007f5e0ff */
[----:B------:R-:W-:Y:S02]  /*8510*/  ISETP.LT.AND P3, PT, R29, UR15, !P0 ;  /* 0x0000000f1d007c0c */ /* 0x000fe4000c761270 */
[----:B------:R-:W-:-:S05]  /*8520*/  PRMT R29, R12, 0x7773, RZ ;  /* 0x000077730c1d7816 */ /* 0x000fca00000000ff */
[----:B------:R0:W-:Y:S04]  /*8530*/  @P1 STG.E.U8 desc[UR10][R8.64], R29 ;  /* 0x0000001d08001986 */ /* 0x0001e8000c10110a */
[----:B------:R1:W-:Y:S01]  /*8540*/  @P4 STG.E.U8 desc[UR10][R4.64], R31 ;  /* 0x0000001f04004986 */ /* 0x0003e2000c10110a */
[----:B------:R-:W-:Y:S02]  /*8550*/  LEA.HI.X.SX32 R3, R23, R15, 0x1, P2 ;  /* 0x0000000f17037211 */ /* 0x000fe400010f0eff */
[----:B------:R-:W-:Y:S02]  /*8560*/  PRMT R11, R11, 0x7773, RZ ;  /* 0x000077730b0b7816 */ /* 0x000fe400000000ff */
[----:B------:R-:W-:Y:S02]  /*8570*/  PRMT R21, R10, 0x7773, RZ ;  /* 0x000077730a157816 */ /* 0x000fe400000000ff */
[----:B------:R-:W-:Y:S01]  /*8580*/  PRMT R17, R17, 0x7773, RZ ;  /* 0x0000777311117816 */ /* 0x000fe200000000ff */
[----:B------:R0:W-:Y:S01]  /*8590*/  @P5 STG.E.U8 desc[UR10][R6.64], R11 ;  /* 0x0000000b06005986 */ /* 0x0001e2000c10110a */
[----:B------:R-:W-:-:S02]  /*85a0*/  PRMT R25, R18, 0x7773, RZ ;  /* 0x0000777312197816 */ /* 0x000fc400000000ff */
[----:B------:R-:W-:Y:S02]  /*85b0*/  PRMT R19, R19, 0x7773, RZ ;  /* 0x0000777313137816 */ /* 0x000fe400000000ff */
[C---:B--2---:R-:W-:Y:S01]  /*85c0*/  ISETP.LT.AND P4, PT, R22.reuse, UR15, !P0 ;  /* 0x0000000f16007c0c */ /* 0x044fe2000c781270 */
[-C--:B------:R-:W-:Y:S02]  /*85d0*/  IMAD R13, R22, R0.reuse, RZ ;  /* 0x00000000160d7224 */ /* 0x080fe400078e02ff */
[-C--:B---3--:R-:W-:Y:S02]  /*85e0*/  IMAD R20, R26, R0.reuse, RZ ;  /* 0x000000001a147224 */ /* 0x088fe400078e02ff */
[----:B----4-:R-:W-:Y:S02]  /*85f0*/  IMAD R22, R24, R0, RZ ;  /* 0x0000000018167224 */ /* 0x010fe400078e02ff */
[----:B------:R-:W-:Y:S01]  /*8600*/  IMAD R0, R0, 0x10, R23 ;  /* 0x0000001000007824 */ /* 0x000fe200078e0217 */
[----:B------:R-:W-:-:S04]  /*8610*/  IADD3 R12, P1, PT, R13, R14, RZ ;  /* 0x0000000e0d0c7210 */ /* 0x000fc80007f3e0ff */
[C---:B0-----:R-:W-:Y:S02]  /*8620*/  IADD3 R8, P2, PT, R0.reuse, R14, RZ ;  /* 0x0000000e00087210 */ /* 0x041fe40007f5e0ff */
[-C--:B------:R-:W-:Y:S02]  /*8630*/  LEA.HI.X.SX32 R13, R13, R15.reuse, 0x1, P1 ;  /* 0x0000000f0d0d7211 */ /* 0x080fe400008f0eff */
[----:B------:R-:W-:Y:S02]  /*8640*/  LEA.HI.X.SX32 R9, R0, R15, 0x1, P2 ;  /* 0x0000000f00097211 */ /* 0x000fe400010f0eff */
[----:B------:R-:W-:Y:S02]  /*8650*/  ISETP.LT.AND P2, PT, R26, UR15, !P0 ;  /* 0x0000000f1a007c0c */ /* 0x000fe4000c741270 */
[----:B------:R-:W-:Y:S02]  /*8660*/  ISETP.LT.AND P1, PT, R28, UR15, !P0 ;  /* 0x0000000f1c007c0c */ /* 0x000fe4000c721270 */
[----:B------:R-:W-:-:S02]  /*8670*/  ISETP.LT.AND P0, PT, R24, UR15, !P0 ;  /* 0x0000000f18007c0c */ /* 0x000fc4000c701270 */
[-C--:B-1----:R-:W-:Y:S02]  /*8680*/  IADD3 R4, P6, PT, R20, R14.reuse, RZ ;  /* 0x0000000e14047210 */ /* 0x082fe40007fde0ff */
[----:B------:R-:W-:Y:S02]  /*8690*/  PRMT R23, R16, 0x7773, RZ ;  /* 0x0000777310177816 */ /* 0x000fe400000000ff */
[----:B------:R-:W-:Y:S01]  /*86a0*/  LEA.HI.X.SX32 R5, R20, R15, 0x1, P6 ;  /* 0x0000000f14057211 */ /* 0x000fe200030f0eff */
[----:B------:R0:W-:Y:S01]  /*86b0*/  @P4 STG.E.U8 desc[UR10][R12.64], R21 ;  /* 0x000000150c004986 */ /* 0x0001e2000c10110a */
[----:B------:R-:W-:-:S03]  /*86c0*/  IADD3 R14, P6, PT, R22, R14, RZ ;  /* 0x0000000e160e7210 */ /* 0x000fc60007fde0ff */
[----:B------:R0:W-:Y:S04]  /*86d0*/  @P3 STG.E.U8 desc[UR10][R2.64], R23 ;  /* 0x0000001702003986 */ /* 0x0001e8000c10110a */
[----:B------:R0:W-:Y:S01]  /*86e0*/  @P2 STG.E.U8 desc[UR10][R4.64], R17 ;  /* 0x0000001104002986 */ /* 0x0001e2000c10110a */
[----:B------:R-:W-:-:S03]  /*86f0*/  LEA.HI.X.SX32 R15, R22, R15, 0x1, P6 ;  /* 0x0000000f160f7211 */ /* 0x000fc600030f0eff */
[----:B------:R0:W-:Y:S01]  /*8700*/  @P1 STG.E.U8 desc[UR10][R8.64], R25 ;  /* 0x0000001908001986 */ /* 0x0001e2000c10110a */
[----:B------:R-:W-:Y:S05]  /*8710*/  @!P0 EXIT ;  /* 0x000000000000894d */ /* 0x000fea0003800000 */
[----:B------:R-:W-:Y:S01]  /*8720*/  STG.E.U8 desc[UR10][R14.64], R19 ;  /* 0x000000130e007986 */ /* 0x000fe2000c10110a */
[----:B------:R-:W-:Y:S05]  /*8730*/  EXIT ;  /* 0x000000000000794d */ /* 0x000fea0003800000 */
.L_x_3:
[----:B------:R-:W-:-:S00]  /*8740*/  BRA `(.L_x_3) ;  /* 0xfffffffc00fc7947 */ /* 0x000fc0000383ffff */
[----:B------:R-:W-:-:S00]  /*8750*/  NOP ;  /* 0x0000000000007918 */ /* 0x000fc00000000000 */
        /* <DEDUP_REMOVED lines=10> */
.L_x_4:


//--------------------- .nv.shared.matmul_kernel  --------------------------
	.section	.nv.shared.matmul_kernel,"aw",@nobits
	.sectionflags	@""
	.align	16
	.zero		1024


//--------------------- .nv.shared.reserved.0     --------------------------
	.section	.nv.shared.reserved.0,"aw",@nobits
	.weak		__nv_reservedSMEM_offset_0_alias
	.size		__nv_reservedSMEM_offset_0_alias, 0, 64
	.other		__nv_reservedSMEM_offset_0_alias,@"STO_CUDA_RESERVED_SHARED STV_DEFAULT"
__nv_reservedSMEM_offset_0_alias:
	.zero		0
	.zero		64


//--------------------- .nv.constant0.matmul_kernel --------------------------
	.section	.nv.constant0.matmul_kernel,"a",@progbits
	.sectionflags	@""
	.align	4
.nv.constant0.matmul_kernel:
	.zero		976


//--------------------- SYMBOLS --------------------------

	.type		.nv.reservedSmem.offset0,@object
	.size		.nv.reservedSmem.offset0,0x4
	.type		.nv.reservedSmem.cap,@object
	.size		.nv.reservedSmem.cap,0x4
